// auto-generated by cutlass_sweep.gemm — config: {"arch": "sm_90", "cluster_m": 1, "cluster_n": 2, "dtype": "e5m2", "stages": 4, "tile_k": 128, "tile_m": 64, "tile_n": 64}
#include "cutlass/cutlass.h"
#include "cutlass/gemm/collective/collective_builder.hpp"
#include "cutlass/gemm/device/gemm_universal_adapter.h"
#include "cutlass/gemm/kernel/gemm_universal.hpp"
#include "cutlass/epilogue/collective/collective_builder.hpp"

using ElemA = cutlass::float_e5m2_t;
using ElemB = cutlass::float_e5m2_t;
using ElemCD = cutlass::float_e5m2_t;
using Acc  = float;
using TileShape    = cute::Shape<cute::_64, cute::_64, cute::_128>;
using ClusterShape = cute::Shape<cute::_1, cute::_2, cute::_1>;

using CollectiveEpilogue = typename cutlass::epilogue::collective::CollectiveBuilder<
    cutlass::arch::Sm90, cutlass::arch::OpClassTensorOp,
    TileShape, ClusterShape,
    cutlass::epilogue::collective::EpilogueTileAuto,
    Acc, Acc,
    ElemCD, cutlass::layout::RowMajor, 128 / cutlass::sizeof_bits<ElemCD>::value,
    ElemCD, cutlass::layout::RowMajor, 128 / cutlass::sizeof_bits<ElemCD>::value,
    cutlass::epilogue::collective::EpilogueScheduleAuto
  >::CollectiveOp;

using CollectiveMainloop = typename cutlass::gemm::collective::CollectiveBuilder<
    cutlass::arch::Sm90, cutlass::arch::OpClassTensorOp,
    ElemA, cutlass::layout::RowMajor, 128 / cutlass::sizeof_bits<ElemA>::value,
    ElemB, cutlass::layout::ColumnMajor, 128 / cutlass::sizeof_bits<ElemB>::value,
    Acc,
    TileShape, ClusterShape,
    cutlass::gemm::collective::StageCount<4>,
    cutlass::gemm::collective::KernelScheduleAuto
  >::CollectiveOp;

using GemmKernel = cutlass::gemm::kernel::GemmUniversal<
    cute::Shape<int,int,int,int>,
    CollectiveMainloop,
    CollectiveEpilogue
>;
using Gemm = cutlass::gemm::device::GemmUniversalAdapter<GemmKernel>;

// Force the device kernel symbol into the cubin without needing a host main.
auto* _anchor = &cutlass::device_kernel<GemmKernel>;


// ===== COMPILED SASS (sm_90a) =====

	.target	sm_90a

	.elftype	@"ET_EXEC"


//--------------------- .note.nv.tkinfo           --------------------------
	.section	.note.nv.tkinfo,"",@"SHT_NOTE"
	.sectionflags	@"SHF_NOTE_NV_TKINFO"
	.tkinfo
        /*0018*/ 	.word	0x00000002
        /*0030*/ 	.string	""
        /*0030*/ 	.string	"ptxas"
        /*0030*/ 	.string	"Cuda compilation tools, release 13.0, V13.0.88"
        /*0030*/ 	.string	"Build cuda_13.0.r13.0/compiler.36424714_0"
        /*0030*/ 	.string	"-arch sm_90a -m 64 "



//--------------------- .note.nv.cuinfo           --------------------------
	.section	.note.nv.cuinfo,"",@"SHT_NOTE"
	.sectionflags	@"SHF_NOTE_NV_CUINFO"
        /*0018*/ 	.short	0x0002
        /*001a*/ 	.short	0x005a
        /*001c*/ 	.short	0x0082
	.zero		2


//--------------------- .nv.info                  --------------------------
	.section	.nv.info,"",@"SHT_CUDA_INFO"
	.align	4


	//----- nvinfo : EIATTR_REGCOUNT
	.align		4
        /*0000*/ 	.byte	0x04, 0x2f
        /*0002*/ 	.short	(.L_12 - .L_11)
	.align		4
.L_11:
        /*0004*/ 	.word	index@(_ZN7cutlass13device_kernelINS_4gemm6kernel13GemmUniversalIN4cute5tupleIJiiiiEEENS1_10collective13CollectiveMmaINS1_37MainloopSm90TmaGmmaWarpSpecializedFP8ILi4ENS5_IJNS4_1CILi1EEENSA_ILi2EEESB_EEENS1_32KernelTmaWarpSpecializedPingpongEEENS5_IJNSA_ILi64EEESG_NSA_ILi128EEEEEENS_12float_e5m2_tENS5_IJlSB_lEEESJ_SK_NS4_8TiledMMAINS4_8MMA_AtomIJNS4_4SM904GMMA30MMA_64x64x32_F32E5M2E5M2_SS_TNILNSO_7ScaleInE1ELSQ_1EEEEEENS4_6LayoutINS5_IJSB_SB_SB_EEENS5_IJNSA_ILi0EEESV_SV_EEEEENS5_IJNS4_10UnderscoreESY_SY_EEEEENS4_23SM90_TMA_LOAD_MULTICASTENS4_14ComposedLayoutINS4_7SwizzleILi3ELi4ELi3EEENS4_18smem_ptr_flag_bitsILi8EEENST_INS5_IJNSA_ILi8EEESH_EEENS5_IJSH_SB_EEEEEEEvNS4_8identityENS4_13SM90_TMA_LOADES1B_vS1C_EENS_8epilogue10collective6detail29Sm90TmaWarpSpecializedAdapterINS1G_15DefaultEpilogueISJ_SK_SK_NS1F_6thread17LinearCombinationISJ_Li1EffLNS1K_9ScaleType4KindE0ELNS_15FloatRoundStyleE2ESJ_EENS1_15EpilogueDefaultEEEEEvvEEEEvNT_6ParamsE)
        /*0008*/ 	.word	0x000000a8


	//----- nvinfo : EIATTR_FRAME_SIZE
	.align		4
.L_12:
        /*000c*/ 	.byte	0x04, 0x11
        /*000e*/ 	.short	(.L_14 - .L_13)
	.align		4
.L_13:
        /*0010*/ 	.word	index@(_ZN7cutlass13device_kernelINS_4gemm6kernel13GemmUniversalIN4cute5tupleIJiiiiEEENS1_10collective13CollectiveMmaINS1_37MainloopSm90TmaGmmaWarpSpecializedFP8ILi4ENS5_IJNS4_1CILi1EEENSA_ILi2EEESB_EEENS1_32KernelTmaWarpSpecializedPingpongEEENS5_IJNSA_ILi64EEESG_NSA_ILi128EEEEEENS_12float_e5m2_tENS5_IJlSB_lEEESJ_SK_NS4_8TiledMMAINS4_8MMA_AtomIJNS4_4SM904GMMA30MMA_64x64x32_F32E5M2E5M2_SS_TNILNSO_7ScaleInE1ELSQ_1EEEEEENS4_6LayoutINS5_IJSB_SB_SB_EEENS5_IJNSA_ILi0EEESV_SV_EEEEENS5_IJNS4_10UnderscoreESY_SY_EEEEENS4_23SM90_TMA_LOAD_MULTICASTENS4_14ComposedLayoutINS4_7SwizzleILi3ELi4ELi3EEENS4_18smem_ptr_flag_bitsILi8EEENST_INS5_IJNSA_ILi8EEESH_EEENS5_IJSH_SB_EEEEEEEvNS4_8identityENS4_13SM90_TMA_LOADES1B_vS1C_EENS_8epilogue10collective6detail29Sm90TmaWarpSpecializedAdapterINS1G_15DefaultEpilogueISJ_SK_SK_NS1F_6thread17LinearCombinationISJ_Li1EffLNS1K_9ScaleType4KindE0ELNS_15FloatRoundStyleE2ESJ_EENS1_15EpilogueDefaultEEEEEvvEEEEvNT_6ParamsE)
        /*0014*/ 	.word	0x00000000


	//----- nvinfo : EIATTR_MIN_STACK_SIZE
	.align		4
.L_14:
        /*0018*/ 	.byte	0x04, 0x12
        /*001a*/ 	.short	(.L_16 - .L_15)
	.align		4
.L_15:
        /*001c*/ 	.word	index@(_ZN7cutlass13device_kernelINS_4gemm6kernel13GemmUniversalIN4cute5tupleIJiiiiEEENS1_10collective13CollectiveMmaINS1_37MainloopSm90TmaGmmaWarpSpecializedFP8ILi4ENS5_IJNS4_1CILi1EEENSA_ILi2EEESB_EEENS1_32KernelTmaWarpSpecializedPingpongEEENS5_IJNSA_ILi64EEESG_NSA_ILi128EEEEEENS_12float_e5m2_tENS5_IJlSB_lEEESJ_SK_NS4_8TiledMMAINS4_8MMA_AtomIJNS4_4SM904GMMA30MMA_64x64x32_F32E5M2E5M2_SS_TNILNSO_7ScaleInE1ELSQ_1EEEEEENS4_6LayoutINS5_IJSB_SB_SB_EEENS5_IJNSA_ILi0EEESV_SV_EEEEENS5_IJNS4_10UnderscoreESY_SY_EEEEENS4_23SM90_TMA_LOAD_MULTICASTENS4_14ComposedLayoutINS4_7SwizzleILi3ELi4ELi3EEENS4_18smem_ptr_flag_bitsILi8EEENST_INS5_IJNSA_ILi8EEESH_EEENS5_IJSH_SB_EEEEEEEvNS4_8identityENS4_13SM90_TMA_LOADES1B_vS1C_EENS_8epilogue10collective6detail29Sm90TmaWarpSpecializedAdapterINS1G_15DefaultEpilogueISJ_SK_SK_NS1F_6thread17LinearCombinationISJ_Li1EffLNS1K_9ScaleType4KindE0ELNS_15FloatRoundStyleE2ESJ_EENS1_15EpilogueDefaultEEEEEvvEEEEvNT_6ParamsE)
        /*0020*/ 	.word	0x00000000
.L_16:


//--------------------- .nv.compat                --------------------------
	.section	.nv.compat,"",@"SHT_CUDA_COMPAT_INFO"
	.align	4
        /*0000*/ 	.byte	0x02, 0x09, 0x01, 0x00, 0x02, 0x02, 0x04, 0x00, 0x02, 0x05, 0x05, 0x00, 0x03, 0x07, 0x01, 0x01
        /*0010*/ 	.byte	0x02, 0x03, 0x01, 0x00, 0x02, 0x06, 0x01, 0x00, 0x04, 0x0b, 0x08, 0x00, 0x00, 0x00, 0x00, 0x00
        /*0020*/ 	.byte	0x00, 0x00, 0x00, 0x00


//--------------------- .nv.info._ZN7cutlass13device_kernelINS_4gemm6kernel13GemmUniversalIN4cute5tupleIJiiiiEEENS1_10collective13CollectiveMmaINS1_37MainloopSm90TmaGmmaWarpSpecializedFP8ILi4ENS5_IJNS4_1CILi1EEENSA_ILi2EEESB_EEENS1_32KernelTmaWarpSpecializedPingpongEEENS5_IJNSA_ILi64EEESG_NSA_ILi128EEEEEENS_12float_e5m2_tENS5_IJlSB_lEEESJ_SK_NS4_8TiledMMAINS4_8MMA_AtomIJNS4_4SM904GMMA30MMA_64x64x32_F32E5M2E5M2_SS_TNILNSO_7ScaleInE1ELSQ_1EEEEEENS4_6LayoutINS5_IJSB_SB_SB_EEENS5_IJNSA_ILi0EEESV_SV_EEEEENS5_IJNS4_10UnderscoreESY_SY_EEEEENS4_23SM90_TMA_LOAD_MULTICASTENS4_14ComposedLayoutINS4_7SwizzleILi3ELi4ELi3EEENS4_18smem_ptr_flag_bitsILi8EEENST_INS5_IJNSA_ILi8EEESH_EEENS5_IJSH_SB_EEEEEEEvNS4_8identityENS4_13SM90_TMA_LOADES1B_vS1C_EENS_8epilogue10collective6detail29Sm90TmaWarpSpecializedAdapterINS1G_15DefaultEpilogueISJ_SK_SK_NS1F_6thread17LinearCombinationISJ_Li1EffLNS1K_9ScaleType4KindE0ELNS_15FloatRoundStyleE2ESJ_EENS1_15EpilogueDefaultEEEEEvvEEEEvNT_6ParamsE --------------------------
	.section	.nv.info._ZN7cutlass13device_kernelINS_4gemm6kernel13GemmUniversalIN4cute5tupleIJiiiiEEENS1_10collective13CollectiveMmaINS1_37MainloopSm90TmaGmmaWarpSpecializedFP8ILi4ENS5_IJNS4_1CILi1EEENSA_ILi2EEESB_EEENS1_32KernelTmaWarpSpecializedPingpongEEENS5_IJNSA_ILi64EEESG_NSA_ILi128EEEEEENS_12float_e5m2_tENS5_IJlSB_lEEESJ_SK_NS4_8TiledMMAINS4_8MMA_AtomIJNS4_4SM904GMMA30MMA_64x64x32_F32E5M2E5M2_SS_TNILNSO_7ScaleInE1ELSQ_1EEEEEENS4_6LayoutINS5_IJSB_SB_SB_EEENS5_IJNSA_ILi0EEESV_SV_EEEEENS5_IJNS4_10UnderscoreESY_SY_EEEEENS4_23SM90_TMA_LOAD_MULTICASTENS4_14ComposedLayoutINS4_7SwizzleILi3ELi4ELi3EEENS4_18smem_ptr_flag_bitsILi8EEENST_INS5_IJNSA_ILi8EEESH_EEENS5_IJSH_SB_EEEEEEEvNS4_8identityENS4_13SM90_TMA_LOADES1B_vS1C_EENS_8epilogue10collective6detail29Sm90TmaWarpSpecializedAdapterINS1G_15DefaultEpilogueISJ_SK_SK_NS1F_6thread17LinearCombinationISJ_Li1EffLNS1K_9ScaleType4KindE0ELNS_15FloatRoundStyleE2ESJ_EENS1_15EpilogueDefaultEEEEEvvEEEEvNT_6ParamsE,"",@"SHT_CUDA_INFO"
	.sectionflags	@""
	.align	4


	//----- nvinfo : EIATTR_CUDA_API_VERSION
	.align		4
        /*0000*/ 	.byte	0x04, 0x37
        /*0002*/ 	.short	(.L_18 - .L_17)
.L_17:
        /*0004*/ 	.word	0x00000082


	//----- nvinfo : EIATTR_KPARAM_INFO
	.align		4
.L_18:
        /*0008*/ 	.byte	0x04, 0x17
        /*000a*/ 	.short	(.L_20 - .L_19)
.L_19:
        /*000c*/ 	.word	0x00000000
        /*0010*/ 	.short	0x0000
        /*0012*/ 	.short	0x0070
        /*0014*/ 	.byte	0x00, 0xf0, 0x01, 0x10


	//----- nvinfo : EIATTR_SPARSE_MMA_MASK
	.align		4
.L_20:
        /*0018*/ 	.byte	0x03, 0x50
        /*001a*/ 	.short	0x0000


	//----- nvinfo : EIATTR_MAXREG_COUNT
	.align		4
        /*001c*/ 	.byte	0x03, 0x1b
        /*001e*/ 	.short	0x00a8


	//----- nvinfo : EIATTR_NUM_BARRIERS
	.align		4
        /*0020*/ 	.byte	0x02, 0x4c
        /*0022*/ 	.byte	0x01
	.zero		1


	//----- nvinfo : EIATTR_MERCURY_ISA_VERSION
	.align		4
        /*0024*/ 	.byte	0x03, 0x5f
        /*0026*/ 	.short	0x0101


	//----- nvinfo : EIATTR_INT_WARP_WIDE_INSTR_OFFSETS
	.align		4
        /*0028*/ 	.byte	0x04, 0x31
        /*002a*/ 	.short	(.L_22 - .L_21)


	//   ....[0]....
.L_21:
        /*002c*/ 	.word	0x00000590


	//   ....[1]....
        /*0030*/ 	.word	0x000005c0


	//   ....[2]....
        /*0034*/ 	.word	0x00000610


	//   ....[3]....
        /*0038*/ 	.word	0x00000690


	//   ....[4]....
        /*003c*/ 	.word	0x000006d0


	//   ....[5]....
        /*0040*/ 	.word	0x000006e0


	//   ....[6]....
        /*0044*/ 	.word	0x000007a0


	//   ....[7]....
        /*0048*/ 	.word	0x000007f0


	//   ....[8]....
        /*004c*/ 	.word	0x00002990


	//----- nvinfo : EIATTR_COOP_GROUP_MASK_REGIDS
	.align		4
.L_22:
        /*0050*/ 	.byte	0x04, 0x29
        /*0052*/ 	.short	(.L_24 - .L_23)


	//   ....[0]....
.L_23:
        /*0054*/ 	.word	0xffffffff


	//   ....[1]....
        /*0058*/ 	.word	0xffffffff


	//   ....[2]....
        /*005c*/ 	.word	0xffffffff


	//   ....[3]....
        /*0060*/ 	.word	0xffffffff


	//   ....[4]....
        /*0064*/ 	.word	0xffffffff


	//   ....[5]....
        /*0068*/ 	.word	0xffffffff


	//   ....[6]....
        /*006c*/ 	.word	0xffffffff


	//----- nvinfo : EIATTR_COOP_GROUP_INSTR_OFFSETS
	.align		4
.L_24:
        /*0070*/ 	.byte	0x04, 0x28
        /*0072*/ 	.short	(.L_26 - .L_25)


	//   ....[0]....
.L_25:
        /*0074*/ 	.word	0x00000050


	//   ....[1]....
        /*0078*/ 	.word	0x00000080


	//   ....[2]....
        /*007c*/ 	.word	0x00000180


	//   ....[3]....
        /*0080*/ 	.word	0x000003b0


	//   ....[4]....
        /*0084*/ 	.word	0x000003f0


	//   ....[5]....
        /*0088*/ 	.word	0x000004b0


	//   ....[6]....
        /*008c*/ 	.word	0x00000900


	//----- nvinfo : EIATTR_REG_RECONFIG
	.align		4
.L_26:
        /*0090*/ 	.byte	0x01, 0x54
	.zero		2


	//----- nvinfo : EIATTR_MBARRIER_INSTR_OFFSETS
	.align		4
        /*0094*/ 	.byte	0x04, 0x39
        /*0096*/ 	.short	(.L_28 - .L_27)


	//   ....[0]....
.L_27:
        /*0098*/ 	.word	0x00000320
        /*009c*/ 	.word	0x000000ff
        /*00a0*/ 	.word	0x00000000
        /*00a4*/ 	.short	0x0100
        /*00a6*/ 	.byte	0x0a
	.zero		1


	//   ....[1]....
        /*00a8*/ 	.word	0x00000330
        /*00ac*/ 	.word	0x000000ff
        /*00b0*/ 	.word	0x00000020
        /*00b4*/ 	.short	0x0100
        /*00b6*/ 	.byte	0x0a
	.zero		1


	//   ....[2]....
        /*00b8*/ 	.word	0x00000340
        /*00bc*/ 	.word	0x000000ff
        /*00c0*/ 	.word	0x00000008
        /*00c4*/ 	.short	0x0100
        /*00c6*/ 	.byte	0x0a
	.zero		1


	//   ....[3]....
        /*00c8*/ 	.word	0x00000350
        /*00cc*/ 	.word	0x000000ff
        /*00d0*/ 	.word	0x00000028
        /*00d4*/ 	.short	0x0100
        /*00d6*/ 	.byte	0x0a
	.zero		1


	//   ....[4]....
        /*00d8*/ 	.word	0x00000360
        /*00dc*/ 	.word	0x000000ff
        /*00e0*/ 	.word	0x00000010
        /*00e4*/ 	.short	0x0100
        /*00e6*/ 	.byte	0x0a
	.zero		1


	//   ....[5]....
        /*00e8*/ 	.word	0x00000370
        /*00ec*/ 	.word	0x000000ff
        /*00f0*/ 	.word	0x00000030
        /*00f4*/ 	.short	0x0100
        /*00f6*/ 	.byte	0x0a
	.zero		1


	//   ....[6]....
        /*00f8*/ 	.word	0x00000380
        /*00fc*/ 	.word	0x000000ff
        /*0100*/ 	.word	0x00000018
        /*0104*/ 	.short	0x0100
        /*0106*/ 	.byte	0x0a
	.zero		1


	//   ....[7]....
        /*0108*/ 	.word	0x00000390
        /*010c*/ 	.word	0x000000ff
        /*0110*/ 	.word	0x00000038
        /*0114*/ 	.short	0x0100
        /*0116*/ 	.byte	0x0a
	.zero		1


	//   ....[8]....
        /*0118*/ 	.word	0x000007e0
        /*011c*/ 	.word	0x000000ff
        /*0120*/ 	.word	0x00000070
        /*0124*/ 	.short	0x0100
        /*0126*/ 	.byte	0x0f
	.zero		1


	//   ....[9]....
        /*0128*/ 	.word	0x00000820
        /*012c*/ 	.word	0x000000ff
        /*0130*/ 	.word	0x00000078
        /*0134*/ 	.short	0x0100
        /*0136*/ 	.byte	0x0f
	.zero		1


	//   ....[10]....
        /*0138*/ 	.word	0x00000850
        /*013c*/ 	.word	0x000000ff
        /*0140*/ 	.word	0x00000050
        /*0144*/ 	.short	0x0100
        /*0146*/ 	.byte	0x10
	.zero		1


	//   ....[11]....
        /*0148*/ 	.word	0x00000890
        /*014c*/ 	.word	0x000000ff
        /*0150*/ 	.word	0x00000058
        /*0154*/ 	.short	0x0100
        /*0156*/ 	.byte	0x10
	.zero		1


	//   ....[12]....
        /*0158*/ 	.word	0x000008a0
        /*015c*/ 	.word	0x000000ff
        /*0160*/ 	.word	0x00000060
        /*0164*/ 	.short	0x0100
        /*0166*/ 	.byte	0x10
	.zero		1


	//   ....[13]....
        /*0168*/ 	.word	0x000008b0
        /*016c*/ 	.word	0x000000ff
        /*0170*/ 	.word	0x00000068
        /*0174*/ 	.short	0x0100
        /*0176*/ 	.byte	0x10
	.zero		1


	//   ....[14]....
        /*0178*/ 	.word	0x00001750
        /*017c*/ 	.word	0x00000010
        /*0180*/ 	.word	0xfffffff8
        /*0184*/ 	.short	0x010a
        /*0186*/ 	.byte	0x3f
	.zero		1


	//   ....[15]....
        /*0188*/ 	.word	0x00001a40
        /*018c*/ 	.word	0x000000ff
        /*0190*/ 	.word	0x00000000
        /*0194*/ 	.short	0x010a
        /*0196*/ 	.byte	0x04
	.zero		1


	//   ....[16]....
        /*0198*/ 	.word	0x00001a80
        /*019c*/ 	.word	0x000000ff
        /*01a0*/ 	.word	0x00000000
        /*01a4*/ 	.short	0x010a
        /*01a6*/ 	.byte	0x04
	.zero		1


	//   ....[17]....
        /*01a8*/ 	.word	0x000020d0
        /*01ac*/ 	.word	0x000000ff
        /*01b0*/ 	.word	0x00000000
        /*01b4*/ 	.short	0x010a
        /*01b6*/ 	.byte	0x08
	.zero		1


	//   ....[18]....
        /*01b8*/ 	.word	0x00002110
        /*01bc*/ 	.word	0x000000ff
        /*01c0*/ 	.word	0x00000000
        /*01c4*/ 	.short	0x010a
        /*01c6*/ 	.byte	0x08
	.zero		1


	//   ....[19]....
        /*01c8*/ 	.word	0x000025c0
        /*01cc*/ 	.word	0x0000000f
        /*01d0*/ 	.word	0x00000000
        /*01d4*/ 	.short	0x0101
        /*01d6*/ 	.byte	0x3f
	.zero		1


	//   ....[20]....
        /*01d8*/ 	.word	0x00002920
        /*01dc*/ 	.word	0x00000056
        /*01e0*/ 	.word	0x00000000
        /*01e4*/ 	.short	0x0101
        /*01e6*/ 	.byte	0x1a
	.zero		1


	//   ....[21]....
        /*01e8*/ 	.word	0x00002a30
        /*01ec*/ 	.word	0x0000000d
        /*01f0*/ 	.word	0x00000000
        /*01f4*/ 	.short	0x0101
        /*01f6*/ 	.byte	0x3f
	.zero		1


	//   ....[22]....
        /*01f8*/ 	.word	0x00002a90
        /*01fc*/ 	.word	0x00000010
        /*0200*/ 	.word	0x00000008
        /*0204*/ 	.short	0x010a
        /*0206*/ 	.byte	0x3f
	.zero		1


	//   ....[23]....
        /*0208*/ 	.word	0x00005270
        /*020c*/ 	.word	0x00000011
        /*0210*/ 	.word	0x00000000
        /*0214*/ 	.short	0x0101
        /*0216*/ 	.byte	0x1a
	.zero		1


	//   ....[24]....
        /*0218*/ 	.word	0x00005d30
        /*021c*/ 	.word	0x0000000f
        /*0220*/ 	.word	0x00000020
        /*0224*/ 	.short	0x010a
        /*0226*/ 	.byte	0x3f
	.zero		1


	//   ....[25]....
        /*0228*/ 	.word	0x00006150
        /*022c*/ 	.word	0x00000004
        /*0230*/ 	.word	0x00000078
        /*0234*/ 	.short	0x0101
        /*0236*/ 	.byte	0x3f
	.zero		1


	//   ....[26]....
        /*0238*/ 	.word	0x00006870
        /*023c*/ 	.word	0x00000005
        /*0240*/ 	.word	0x00000000
        /*0244*/ 	.short	0x010a
        /*0246*/ 	.byte	0x3f
	.zero		1


	//   ....[27]....
        /*0248*/ 	.word	0x000068f0
        /*024c*/ 	.word	0x00000007
        /*0250*/ 	.word	0x00000000
        /*0254*/ 	.short	0x010a
        /*0256*/ 	.byte	0x3f
	.zero		1


	//   ....[28]....
        /*0258*/ 	.word	0x00006980
        /*025c*/ 	.word	0x00000006
        /*0260*/ 	.word	0x00000000
        /*0264*/ 	.short	0x010a
        /*0266*/ 	.byte	0x3f
	.zero		1


	//   ....[29]....
        /*0268*/ 	.word	0x00006a10
        /*026c*/ 	.word	0x00000003
        /*0270*/ 	.word	0x00000000
        /*0274*/ 	.short	0x010a
        /*0276*/ 	.byte	0x3f
	.zero		1


	//   ....[30]....
        /*0278*/ 	.word	0x00006a70
        /*027c*/ 	.word	0x00000010
        /*0280*/ 	.word	0xfffffff8
        /*0284*/ 	.short	0x010a
        /*0286*/ 	.byte	0x3f
	.zero		1


	//   ....[31]....
        /*0288*/ 	.word	0x00006ad0
        /*028c*/ 	.word	0x0000000d
        /*0290*/ 	.word	0x00000000
        /*0294*/ 	.short	0x010a
        /*0296*/ 	.byte	0x3f
	.zero		1


	//   ....[32]....
        /*0298*/ 	.word	0x00006b30
        /*029c*/ 	.word	0x0000000f
        /*02a0*/ 	.word	0x00000000
        /*02a4*/ 	.short	0x010a
        /*02a6*/ 	.byte	0x3f
	.zero		1


	//   ....[33]....
        /*02a8*/ 	.word	0x00006b80
        /*02ac*/ 	.word	0x00000010
        /*02b0*/ 	.word	0x00000008
        /*02b4*/ 	.short	0x010a
        /*02b6*/ 	.byte	0x3f
	.zero		1


	//   ....[34]....
        /*02b8*/ 	.word	0x00006c50
        /*02bc*/ 	.word	0x0000000f
        /*02c0*/ 	.word	0x00000020
        /*02c4*/ 	.short	0x010a
        /*02c6*/ 	.byte	0x3f
	.zero		1


	//   ....[35]....
        /*02c8*/ 	.word	0x00006d30
        /*02cc*/ 	.word	0x00000005
        /*02d0*/ 	.word	0x00000000
        /*02d4*/ 	.short	0x010a
        /*02d6*/ 	.byte	0x3f
	.zero		1


	//   ....[36]....
        /*02d8*/ 	.word	0x00006d80
        /*02dc*/ 	.word	0x00000007
        /*02e0*/ 	.word	0x00000000
        /*02e4*/ 	.short	0x010a
        /*02e6*/ 	.byte	0x3f
	.zero		1


	//   ....[37]....
        /*02e8*/ 	.word	0x00006dd0
        /*02ec*/ 	.word	0x00000006
        /*02f0*/ 	.word	0x00000000
        /*02f4*/ 	.short	0x010a
        /*02f6*/ 	.byte	0x3f
	.zero		1


	//----- nvinfo : EIATTR_NUM_MBARRIERS
	.align		4
.L_28:
        /*02f8*/ 	.byte	0x03, 0x38
        /*02fa*/ 	.short	0x000e


	//----- nvinfo : EIATTR_EXIT_INSTR_OFFSETS
	.align		4
        /*02fc*/ 	.byte	0x04, 0x1c
        /*02fe*/ 	.short	(.L_30 - .L_29)


	//   ....[0]....
.L_29:
        /*0300*/ 	.word	0x000013c0


	//   ....[1]....
        /*0304*/ 	.word	0x00001420


	//   ....[2]....
        /*0308*/ 	.word	0x00005a20


	//   ....[3]....
        /*030c*/ 	.word	0x00005a50


	//   ....[4]....
        /*0310*/ 	.word	0x00006a60


	//----- nvinfo : EIATTR_MAX_THREADS
	.align		4
.L_30:
        /*0314*/ 	.byte	0x04, 0x05
        /*0316*/ 	.short	(.L_32 - .L_31)
.L_31:
        /*0318*/ 	.word	0x00000180
        /*031c*/ 	.word	0x00000001
        /*0320*/ 	.word	0x00000001


	//----- nvinfo : EIATTR_CRS_STACK_SIZE
	.align		4
.L_32:
        /*0324*/ 	.byte	0x04, 0x1e
        /*0326*/ 	.short	(.L_34 - .L_33)
.L_33:
        /*0328*/ 	.word	0x00000000


	//----- nvinfo : EIATTR_CBANK_PARAM_SIZE
	.align		4
.L_34:
        /*032c*/ 	.byte	0x03, 0x19
        /*032e*/ 	.short	0x0470


	//----- nvinfo : EIATTR_PARAM_CBANK
	.align		4
        /*0330*/ 	.byte	0x04, 0x0a
        /*0332*/ 	.short	(.L_36 - .L_35)
	.align		4
.L_35:
        /*0334*/ 	.word	index@(.nv.constant0._ZN7cutlass13device_kernelINS_4gemm6kernel13GemmUniversalIN4cute5tupleIJiiiiEEENS1_10collective13CollectiveMmaINS1_37MainloopSm90TmaGmmaWarpSpecializedFP8ILi4ENS5_IJNS4_1CILi1EEENSA_ILi2EEESB_EEENS1_32KernelTmaWarpSpecializedPingpongEEENS5_IJNSA_ILi64EEESG_NSA_ILi128EEEEEENS_12float_e5m2_tENS5_IJlSB_lEEESJ_SK_NS4_8TiledMMAINS4_8MMA_AtomIJNS4_4SM904GMMA30MMA_64x64x32_F32E5M2E5M2_SS_TNILNSO_7ScaleInE1ELSQ_1EEEEEENS4_6LayoutINS5_IJSB_SB_SB_EEENS5_IJNSA_ILi0EEESV_SV_EEEEENS5_IJNS4_10UnderscoreESY_SY_EEEEENS4_23SM90_TMA_LOAD_MULTICASTENS4_14ComposedLayoutINS4_7SwizzleILi3ELi4ELi3EEENS4_18smem_ptr_flag_bitsILi8EEENST_INS5_IJNSA_ILi8EEESH_EEENS5_IJSH_SB_EEEEEEEvNS4_8identityENS4_13SM90_TMA_LOADES1B_vS1C_EENS_8epilogue10collective6detail29Sm90TmaWarpSpecializedAdapterINS1G_15DefaultEpilogueISJ_SK_SK_NS1F_6thread17LinearCombinationISJ_Li1EffLNS1K_9ScaleType4KindE0ELNS_15FloatRoundStyleE2ESJ_EENS1_15EpilogueDefaultEEEEEvvEEEEvNT_6ParamsE)
        /*0338*/ 	.short	0x0210
        /*033a*/ 	.short	0x0470


	//----- nvinfo : EIATTR_SW_WAR
	.align		4
.L_36:
        /*033c*/ 	.byte	0x04, 0x36
        /*033e*/ 	.short	(.L_38 - .L_37)
.L_37:
        /*0340*/ 	.word	0x00000008
.L_38:


//--------------------- .nv.callgraph             --------------------------
	.section	.nv.callgraph,"",@"SHT_CUDA_CALLGRAPH"
	.align	4
	.sectionentsize	8
	.align		4
        /*0000*/ 	.word	0x00000000
	.align		4
        /*0004*/ 	.word	0xffffffff
	.align		4
        /*0008*/ 	.word	0x00000000
	.align		4
        /*000c*/ 	.word	0xfffffffe
	.align		4
        /*0010*/ 	.word	0x00000000
	.align		4
        /*0014*/ 	.word	0xfffffffd
	.align		4
        /*0018*/ 	.word	0x00000000
	.align		4
        /*001c*/ 	.word	0xfffffffc


//--------------------- .nv.constant4             --------------------------
	.section	.nv.constant4,"a",@progbits
	.align	8
	.align		8
.nv.constant4:
        /*0000*/ 	.dword	_ZN39_INTERNAL_8d80f909_4_k_cu_754bc225_46214cuda3std3__45__cpo5beginE
	.align		8
        /*0008*/ 	.dword	_ZN39_INTERNAL_8d80f909_4_k_cu_754bc225_46214cuda3std3__45__cpo3endE
	.align		8
        /*0010*/ 	.dword	_ZN39_INTERNAL_8d80f909_4_k_cu_754bc225_46214cuda3std3__45__cpo6cbeginE
	.align		8
        /*0018*/ 	.dword	_ZN39_INTERNAL_8d80f909_4_k_cu_754bc225_46214cuda3std3__45__cpo4cendE
	.align		8
        /*0020*/ 	.dword	_ZN39_INTERNAL_8d80f909_4_k_cu_754bc225_46214cuda3std3__441_GLOBAL__N__8d80f909_4_k_cu_754bc225_46216ignoreE
	.align		8
        /*0028*/ 	.dword	_ZN39_INTERNAL_8d80f909_4_k_cu_754bc225_46214cuda3std3__419piecewise_constructE
	.align		8
        /*0030*/ 	.dword	_ZN39_INTERNAL_8d80f909_4_k_cu_754bc225_46214cuda3std3__48in_placeE
	.align		8
        /*0038*/ 	.dword	_ZN39_INTERNAL_8d80f909_4_k_cu_754bc225_46214cuda3std6ranges3__45__cpo4swapE
	.align		8
        /*0040*/ 	.dword	_ZN39_INTERNAL_8d80f909_4_k_cu_754bc225_46214cuda3std6ranges3__45__cpo9iter_moveE
	.align		8
        /*0048*/ 	.dword	_ZN39_INTERNAL_8d80f909_4_k_cu_754bc225_46214cute7productE
	.align		8
        /*0050*/ 	.dword	_ZN39_INTERNAL_8d80f909_4_k_cu_754bc225_46214cute1_E


//--------------------- .text._ZN7cutlass13device_kernelINS_4gemm6kernel13GemmUniversalIN4cute5tupleIJiiiiEEENS1_10collective13CollectiveMmaINS1_37MainloopSm90TmaGmmaWarpSpecializedFP8ILi4ENS5_IJNS4_1CILi1EEENSA_ILi2EEESB_EEENS1_32KernelTmaWarpSpecializedPingpongEEENS5_IJNSA_ILi64EEESG_NSA_ILi128EEEEEENS_12float_e5m2_tENS5_IJlSB_lEEESJ_SK_NS4_8TiledMMAINS4_8MMA_AtomIJNS4_4SM904GMMA30MMA_64x64x32_F32E5M2E5M2_SS_TNILNSO_7ScaleInE1ELSQ_1EEEEEENS4_6LayoutINS5_IJSB_SB_SB_EEENS5_IJNSA_ILi0EEESV_SV_EEEEENS5_IJNS4_10UnderscoreESY_SY_EEEEENS4_23SM90_TMA_LOAD_MULTICASTENS4_14ComposedLayoutINS4_7SwizzleILi3ELi4ELi3EEENS4_18smem_ptr_flag_bitsILi8EEENST_INS5_IJNSA_ILi8EEESH_EEENS5_IJSH_SB_EEEEEEEvNS4_8identityENS4_13SM90_TMA_LOADES1B_vS1C_EENS_8epilogue10collective6detail29Sm90TmaWarpSpecializedAdapterINS1G_15DefaultEpilogueISJ_SK_SK_NS1F_6thread17LinearCombinationISJ_Li1EffLNS1K_9ScaleType4KindE0ELNS_15FloatRoundStyleE2ESJ_EENS1_15EpilogueDefaultEEEEEvvEEEEvNT_6ParamsE --------------------------
	.section	.text._ZN7cutlass13device_kernelINS_4gemm6kernel13GemmUniversalIN4cute5tupleIJiiiiEEENS1_10collective13CollectiveMmaINS1_37MainloopSm90TmaGmmaWarpSpecializedFP8ILi4ENS5_IJNS4_1CILi1EEENSA_ILi2EEESB_EEENS1_32KernelTmaWarpSpecializedPingpongEEENS5_IJNSA_ILi64EEESG_NSA_ILi128EEEEEENS_12float_e5m2_tENS5_IJlSB_lEEESJ_SK_NS4_8TiledMMAINS4_8MMA_AtomIJNS4_4SM904GMMA30MMA_64x64x32_F32E5M2E5M2_SS_TNILNSO_7ScaleInE1ELSQ_1EEEEEENS4_6LayoutINS5_IJSB_SB_SB_EEENS5_IJNSA_ILi0EEESV_SV_EEEEENS5_IJNS4_10UnderscoreESY_SY_EEEEENS4_23SM90_TMA_LOAD_MULTICASTENS4_14ComposedLayoutINS4_7SwizzleILi3ELi4ELi3EEENS4_18smem_ptr_flag_bitsILi8EEENST_INS5_IJNSA_ILi8EEESH_EEENS5_IJSH_SB_EEEEEEEvNS4_8identityENS4_13SM90_TMA_LOADES1B_vS1C_EENS_8epilogue10collective6detail29Sm90TmaWarpSpecializedAdapterINS1G_15DefaultEpilogueISJ_SK_SK_NS1F_6thread17LinearCombinationISJ_Li1EffLNS1K_9ScaleType4KindE0ELNS_15FloatRoundStyleE2ESJ_EENS1_15EpilogueDefaultEEEEEvvEEEEvNT_6ParamsE,"ax",@progbits
	.align	128
.text._ZN7cutlass13device_kernelINS_4gemm6kernel13GemmUniversalIN4cute5tupleIJiiiiEEENS1_10collective13CollectiveMmaINS1_37MainloopSm90TmaGmmaWarpSpecializedFP8ILi4ENS5_IJNS4_1CILi1EEENSA_ILi2EEESB_EEENS1_32KernelTmaWarpSpecializedPingpongEEENS5_IJNSA_ILi64EEESG_NSA_ILi128EEEEEENS_12float_e5m2_tENS5_IJlSB_lEEESJ_SK_NS4_8TiledMMAINS4_8MMA_AtomIJNS4_4SM904GMMA30MMA_64x64x32_F32E5M2E5M2_SS_TNILNSO_7ScaleInE1ELSQ_1EEEEEENS4_6LayoutINS5_IJSB_SB_SB_EEENS5_IJNSA_ILi0EEESV_SV_EEEEENS5_IJNS4_10UnderscoreESY_SY_EEEEENS4_23SM90_TMA_LOAD_MULTICASTENS4_14ComposedLayoutINS4_7SwizzleILi3ELi4ELi3EEENS4_18smem_ptr_flag_bitsILi8EEENST_INS5_IJNSA_ILi8EEESH_EEENS5_IJSH_SB_EEEEEEEvNS4_8identityENS4_13SM90_TMA_LOADES1B_vS1C_EENS_8epilogue10collective6detail29Sm90TmaWarpSpecializedAdapterINS1G_15DefaultEpilogueISJ_SK_SK_NS1F_6thread17LinearCombinationISJ_Li1EffLNS1K_9ScaleType4KindE0ELNS_15FloatRoundStyleE2ESJ_EENS1_15EpilogueDefaultEEEEEvvEEEEvNT_6ParamsE:
        .type           _ZN7cutlass13device_kernelINS_4gemm6kernel13GemmUniversalIN4cute5tupleIJiiiiEEENS1_10collective13CollectiveMmaINS1_37MainloopSm90TmaGmmaWarpSpecializedFP8ILi4ENS5_IJNS4_1CILi1EEENSA_ILi2EEESB_EEENS1_32KernelTmaWarpSpecializedPingpongEEENS5_IJNSA_ILi64EEESG_NSA_ILi128EEEEEENS_12float_e5m2_tENS5_IJlSB_lEEESJ_SK_NS4_8TiledMMAINS4_8MMA_AtomIJNS4_4SM904GMMA30MMA_64x64x32_F32E5M2E5M2_SS_TNILNSO_7ScaleInE1ELSQ_1EEEEEENS4_6LayoutINS5_IJSB_SB_SB_EEENS5_IJNSA_ILi0EEESV_SV_EEEEENS5_IJNS4_10UnderscoreESY_SY_EEEEENS4_23SM90_TMA_LOAD_MULTICASTENS4_14ComposedLayoutINS4_7SwizzleILi3ELi4ELi3EEENS4_18smem_ptr_flag_bitsILi8EEENST_INS5_IJNSA_ILi8EEESH_EEENS5_IJSH_SB_EEEEEEEvNS4_8identityENS4_13SM90_TMA_LOADES1B_vS1C_EENS_8epilogue10collective6detail29Sm90TmaWarpSpecializedAdapterINS1G_15DefaultEpilogueISJ_SK_SK_NS1F_6thread17LinearCombinationISJ_Li1EffLNS1K_9ScaleType4KindE0ELNS_15FloatRoundStyleE2ESJ_EENS1_15EpilogueDefaultEEEEEvvEEEEvNT_6ParamsE,@function
        .size           _ZN7cutlass13device_kernelINS_4gemm6kernel13GemmUniversalIN4cute5tupleIJiiiiEEENS1_10collective13CollectiveMmaINS1_37MainloopSm90TmaGmmaWarpSpecializedFP8ILi4ENS5_IJNS4_1CILi1EEENSA_ILi2EEESB_EEENS1_32KernelTmaWarpSpecializedPingpongEEENS5_IJNSA_ILi64EEESG_NSA_ILi128EEEEEENS_12float_e5m2_tENS5_IJlSB_lEEESJ_SK_NS4_8TiledMMAINS4_8MMA_AtomIJNS4_4SM904GMMA30MMA_64x64x32_F32E5M2E5M2_SS_TNILNSO_7ScaleInE1ELSQ_1EEEEEENS4_6LayoutINS5_IJSB_SB_SB_EEENS5_IJNSA_ILi0EEESV_SV_EEEEENS5_IJNS4_10UnderscoreESY_SY_EEEEENS4_23SM90_TMA_LOAD_MULTICASTENS4_14ComposedLayoutINS4_7SwizzleILi3ELi4ELi3EEENS4_18smem_ptr_flag_bitsILi8EEENST_INS5_IJNSA_ILi8EEESH_EEENS5_IJSH_SB_EEEEEEEvNS4_8identityENS4_13SM90_TMA_LOADES1B_vS1C_EENS_8epilogue10collective6detail29Sm90TmaWarpSpecializedAdapterINS1G_15DefaultEpilogueISJ_SK_SK_NS1F_6thread17LinearCombinationISJ_Li1EffLNS1K_9ScaleType4KindE0ELNS_15FloatRoundStyleE2ESJ_EENS1_15EpilogueDefaultEEEEEvvEEEEvNT_6ParamsE,(.L_x_143 - _ZN7cutlass13device_kernelINS_4gemm6kernel13GemmUniversalIN4cute5tupleIJiiiiEEENS1_10collective13CollectiveMmaINS1_37MainloopSm90TmaGmmaWarpSpecializedFP8ILi4ENS5_IJNS4_1CILi1EEENSA_ILi2EEESB_EEENS1_32KernelTmaWarpSpecializedPingpongEEENS5_IJNSA_ILi64EEESG_NSA_ILi128EEEEEENS_12float_e5m2_tENS5_IJlSB_lEEESJ_SK_NS4_8TiledMMAINS4_8MMA_AtomIJNS4_4SM904GMMA30MMA_64x64x32_F32E5M2E5M2_SS_TNILNSO_7ScaleInE1ELSQ_1EEEEEENS4_6LayoutINS5_IJSB_SB_SB_EEENS5_IJNSA_ILi0EEESV_SV_EEEEENS5_IJNS4_10UnderscoreESY_SY_EEEEENS4_23SM90_TMA_LOAD_MULTICASTENS4_14ComposedLayoutINS4_7SwizzleILi3ELi4ELi3EEENS4_18smem_ptr_flag_bitsILi8EEENST_INS5_IJNSA_ILi8EEESH_EEENS5_IJSH_SB_EEEEEEEvNS4_8identityENS4_13SM90_TMA_LOADES1B_vS1C_EENS_8epilogue10collective6detail29Sm90TmaWarpSpecializedAdapterINS1G_15DefaultEpilogueISJ_SK_SK_NS1F_6thread17LinearCombinationISJ_Li1EffLNS1K_9ScaleType4KindE0ELNS_15FloatRoundStyleE2ESJ_EENS1_15EpilogueDefaultEEEEEvvEEEEvNT_6ParamsE)
        .other          _ZN7cutlass13device_kernelINS_4gemm6kernel13GemmUniversalIN4cute5tupleIJiiiiEEENS1_10collective13CollectiveMmaINS1_37MainloopSm90TmaGmmaWarpSpecializedFP8ILi4ENS5_IJNS4_1CILi1EEENSA_ILi2EEESB_EEENS1_32KernelTmaWarpSpecializedPingpongEEENS5_IJNSA_ILi64EEESG_NSA_ILi128EEEEEENS_12float_e5m2_tENS5_IJlSB_lEEESJ_SK_NS4_8TiledMMAINS4_8MMA_AtomIJNS4_4SM904GMMA30MMA_64x64x32_F32E5M2E5M2_SS_TNILNSO_7ScaleInE1ELSQ_1EEEEEENS4_6LayoutINS5_IJSB_SB_SB_EEENS5_IJNSA_ILi0EEESV_SV_EEEEENS5_IJNS4_10UnderscoreESY_SY_EEEEENS4_23SM90_TMA_LOAD_MULTICASTENS4_14ComposedLayoutINS4_7SwizzleILi3ELi4ELi3EEENS4_18smem_ptr_flag_bitsILi8EEENST_INS5_IJNSA_ILi8EEESH_EEENS5_IJSH_SB_EEEEEEEvNS4_8identityENS4_13SM90_TMA_LOADES1B_vS1C_EENS_8epilogue10collective6detail29Sm90TmaWarpSpecializedAdapterINS1G_15DefaultEpilogueISJ_SK_SK_NS1F_6thread17LinearCombinationISJ_Li1EffLNS1K_9ScaleType4KindE0ELNS_15FloatRoundStyleE2ESJ_EENS1_15EpilogueDefaultEEEEEvvEEEEvNT_6ParamsE,@"STO_CUDA_ENTRY STV_DEFAULT"
_ZN7cutlass13device_kernelINS_4gemm6kernel13GemmUniversalIN4cute5tupleIJiiiiEEENS1_10collective13CollectiveMmaINS1_37MainloopSm90TmaGmmaWarpSpecializedFP8ILi4ENS5_IJNS4_1CILi1EEENSA_ILi2EEESB_EEENS1_32KernelTmaWarpSpecializedPingpongEEENS5_IJNSA_ILi64EEESG_NSA_ILi128EEEEEENS_12float_e5m2_tENS5_IJlSB_lEEESJ_SK_NS4_8TiledMMAINS4_8MMA_AtomIJNS4_4SM904GMMA30MMA_64x64x32_F32E5M2E5M2_SS_TNILNSO_7ScaleInE1ELSQ_1EEEEEENS4_6LayoutINS5_IJSB_SB_SB_EEENS5_IJNSA_ILi0EEESV_SV_EEEEENS5_IJNS4_10UnderscoreESY_SY_EEEEENS4_23SM90_TMA_LOAD_MULTICASTENS4_14ComposedLayoutINS4_7SwizzleILi3ELi4ELi3EEENS4_18smem_ptr_flag_bitsILi8EEENST_INS5_IJNSA_ILi8EEESH_EEENS5_IJSH_SB_EEEEEEEvNS4_8identityENS4_13SM90_TMA_LOADES1B_vS1C_EENS_8epilogue10collective6detail29Sm90TmaWarpSpecializedAdapterINS1G_15DefaultEpilogueISJ_SK_SK_NS1F_6thread17LinearCombinationISJ_Li1EffLNS1K_9ScaleType4KindE0ELNS_15FloatRoundStyleE2ESJ_EENS1_15EpilogueDefaultEEEEEvvEEEEvNT_6ParamsE:
[----:B------:R-:W-:Y:S01]  /*0000*/  LDC R1, c[0x0][0x28] ;  /* 0x00000a00ff017b82 */ /* 0x000fe20000000800 */
[----:B------:R-:W0:Y:S01]  /*0010*/  S2R R6, SR_TID.X ;  /* 0x0000000000067919 */ /* 0x000e220000002100 */
[----:B------:R-:W-:Y:S01]  /*0020*/  ELECT P0, URZ, PT ;  /* 0x00000000003f782f */ /* 0x000fe20003800000 */
[----:B------:R-:W-:Y:S01]  /*0030*/  BSSY B0, `(.L_x_0) ;  /* 0x0000014000007945 */ /* 0x000fe20003800000 */
[----:B0-----:R-:W-:-:S05]  /*0040*/  SHF.R.U32.HI R0, RZ, 0x5, R6 ;  /* 0x00000005ff007819 */ /* 0x001fca0000011606 */
[----:B------:R-:W0:Y:S02]  /*0050*/  SHFL.IDX PT, R2, R0, RZ, 0x1f ;  /* 0x00001fff00027589 */ /* 0x000e2400000e0000 */
[----:B0-----:R-:W-:Y:S02]  /*0060*/  R2UR UR6, R2 ;  /* 0x00000000020672ca */ /* 0x001fe400000e0000 */
[----:B------:R-:W-:-:S05]  /*0070*/  SHF.R.U32.HI R2, RZ, 0x7, R6 ;  /* 0x00000007ff027819 */ /* 0x000fca0000011606 */
[----:B------:R0:W1:Y:S06]  /*0080*/  SHFL.IDX PT, R3, R2, RZ, 0x1f ;  /* 0x00001fff02037589 */ /* 0x00006c00000e0000 */
[----:B------:R-:W-:Y:S02]  /*0090*/  USHF.R.S32.HI UR4, URZ, 0x1f, UR6 ;  /* 0x0000001f3f047899 */ /* 0x000fe40008011406 */
[----:B------:R-:W-:Y:S02]  /*00a0*/  ISETP.NE.OR P0, PT, RZ, UR6, !P0 ;  /* 0x00000006ff007c0c */ /* 0x000fe4000c705670 */
[----:B------:R-:W-:-:S04]  /*00b0*/  ULEA.HI UR4, UR4, UR6, URZ, 0x2 ;  /* 0x0000000604047291 */ /* 0x000fc8000f8f103f */
[----:B------:R-:W-:-:S04]  /*00c0*/  ULOP3.LUT UR4, UR4, 0xfffffffc, URZ, 0xc0, !UPT ;  /* 0xfffffffc04047892 */ /* 0x000fc8000f8ec03f */
[----:B------:R-:W-:-:S03]  /*00d0*/  UIADD3 UR6, UR6, -UR4, URZ ;  /* 0x8000000406067290 */ /* 0x000fc6000fffe03f */
[----:B0-----:R-:W-:Y:S09]  /*00e0*/  @P0 BRA `(.L_x_1) ;  /* 0x0000000000200947 */ /* 0x001ff20003800000 */
[----:B------:R-:W-:Y:S02]  /*00f0*/  ULDC.64 UR4, c[0x0][0x198] ;  /* 0x0000660000047ab9 */ /* 0x000fe40000000a00 */
[----:B------:R-:W-:Y:S02]  /*0100*/  UIADD3 UR8, UP0, UR4, 0xf0, URZ ;  /* 0x000000f004087890 */ /* 0x000fe4000ff1e03f */
[----:B------:R-:W-:Y:S02]  /*0110*/  UIADD3 UR4, UP1, UR4, 0x1f0, URZ ;  /* 0x000001f004047890 */ /* 0x000fe4000ff3e03f */
[----:B------:R-:W-:Y:S02]  /*0120*/  UIADD3.X UR9, URZ, UR5, URZ, UP0, !UPT ;  /* 0x000000053f097290 */ /* 0x000fe400087fe43f */
[----:B------:R-:W-:-:S07]  /*0130*/  UIADD3.X UR5, URZ, UR5, URZ, UP1, !UPT ;  /* 0x000000053f057290 */ /* 0x000fce0008ffe43f */
[----:B------:R0:W-:Y:S02]  /*0140*/  UTMACCTL.PF [UR8] ;  /* 0x00000000080079b9 */ /* 0x0001e40008040000 */
[----:B------:R0:W-:Y:S02]  /*0150*/  UTMACCTL.PF [UR4] ;  /* 0x00000000040079b9 */ /* 0x0001e40008040000 */
[----:B0-----:R-:W-:Y:S01]  /*0160*/  NOP ;  /* 0x0000000000007918 */ /* 0x001fe20000000000 */
.L_x_1:
[----:B------:R-:W-:Y:S05]  /*0170*/  BSYNC B0 ;  /* 0x0000000000007941 */ /* 0x000fea0003800000 */
.L_x_0:
[----:B------:R-:W0:Y:S01]  /*0180*/  SHFL.IDX PT, R4, R0, RZ, 0x1f ;  /* 0x00001fff00047589 */ /* 0x000e2200000e0000 */
[----:B-1----:R-:W-:Y:S01]  /*0190*/  R2UR UR20, R3 ;  /* 0x00000000031472ca */ /* 0x002fe200000e0000 */
[----:B------:R-:W-:Y:S01]  /*01a0*/  UISETP.NE.AND UP0, UPT, UR6, 0x3, UPT ;  /* 0x000000030600788c */ /* 0x000fe2000bf05270 */
[----:B------:R-:W-:-:S03]  /*01b0*/  SHF.R.S32.HI R3, RZ, 0x1f, R6 ;  /* 0x0000001fff037819 */ /* 0x000fc60000011406 */
[----:B------:R-:W-:Y:S01]  /*01c0*/  UISETP.EQ.OR UP0, UPT, UR6, URZ, !UP0 ;  /* 0x0000003f0600728c */ /* 0x000fe2000c702670 */
[----:B------:R-:W-:-:S07]  /*01d0*/  LEA.HI R3, R3, R6, RZ, 0x7 ;  /* 0x0000000603037211 */ /* 0x000fce00078f38ff */
[----:B------:R-:W-:Y:S02]  /*01e0*/  UIADD3 UR22, UR20, -0x1, URZ ;  /* 0xffffffff14167890 */ /* 0x000fe4000fffe03f */
[----:B------:R-:W-:Y:S02]  /*01f0*/  UISETP.EQ.AND UP0, UPT, UR20, URZ, UP0 ;  /* 0x0000003f1400728c */ /* 0x000fe40008702270 */
[----:B------:R-:W-:Y:S02]  /*0200*/  UISETP.GE.U32.AND UP1, UPT, UR22, 0x2, UPT ;  /* 0x000000021600788c */ /* 0x000fe4000bf26070 */
[----:B------:R-:W-:Y:S01]  /*0210*/  USEL UR7, URZ, 0x1, !UP0 ;  /* 0x000000013f077887 */ /* 0x000fe2000c000000 */
[----:B0-----:R-:W-:-:S03]  /*0220*/  ISETP.NE.AND P0, PT, R4, RZ, PT ;  /* 0x000000ff0400720c */ /* 0x001fc60003f05270 */
[----:B------:R-:W-:-:S10]  /*0230*/  USEL UR7, UR7, 0x2, UP1 ;  /* 0x0000000207077887 */ /* 0x000fd40008800000 */
[----:B------:R-:W-:Y:S05]  /*0240*/  @P0 BRA `(.L_x_2) ;  /* 0x0000000000580947 */ /* 0x000fea0003800000 */
[----:B------:R-:W0:Y:S01]  /*0250*/  S2UR UR10, SR_CgaCtaId ;  /* 0x00000000000a79c3 */ /* 0x000e220000008800 */
[----:B------:R-:W-:Y:S01]  /*0260*/  UMOV UR4, 0x400 ;  /* 0x0000040000047882 */ /* 0x000fe20000000000 */
[----:B------:R-:W-:Y:S01]  /*0270*/  UMOV UR5, 0x1 ;  /* 0x0000000100057882 */ /* 0x000fe20000000000 */
[----:B------:R-:W-:Y:S01]  /*0280*/  UMOV UR8, 0x2 ;  /* 0x0000000200087882 */ /* 0x000fe20000000000 */
[----:B------:R-:W-:Y:S01]  /*0290*/  ELECT P0, URZ, PT ;  /* 0x00000000003f782f */ /* 0x000fe20003800000 */
[----:B------:R-:W-:-:S04]  /*02a0*/  UIADD3 UR8, -UR8, 0x100000, URZ ;  /* 0x0010000008087890 */ /* 0x000fc8000fffe13f */
[----:B------:R-:W-:Y:S02]  /*02b0*/  USHF.L.U32 UR9, UR8, 0xb, URZ ;  /* 0x0000000b08097899 */ /* 0x000fe4000800063f */
[----:B------:R-:W-:Y:S02]  /*02c0*/  USHF.L.U32 UR8, UR8, 0x1, URZ ;  /* 0x0000000108087899 */ /* 0x000fe4000800063f */
[----:B0-----:R-:W-:Y:S02]  /*02d0*/  ULEA UR10, UR10, UR4, 0x18 ;  /* 0x000000040a0a7291 */ /* 0x001fe4000f8ec03f */
[----:B------:R-:W-:-:S04]  /*02e0*/  UIADD3 UR4, -UR5, 0x100000, URZ ;  /* 0x0010000005047890 */ /* 0x000fc8000fffe13f */
[----:B------:R-:W-:Y:S02]  /*02f0*/  USHF.L.U32 UR5, UR4, 0xb, URZ ;  /* 0x0000000b04057899 */ /* 0x000fe4000800063f */
[----:B------:R-:W-:Y:S01]  /*0300*/  USHF.L.U32 UR4, UR4, 0x1, URZ ;  /* 0x0000000104047899 */ /* 0x000fe2000800063f */
[----:B------:R-:W0:Y:S11]  /*0310*/  FENCE.VIEW.ASYNC.S ;  /* 0x00000000000073c6 */ /* 0x000e360000000000 */
[----:B0-----:R0:W1:Y:S01]  /*0320*/  SYNCS.EXCH.64 URZ, [UR10], UR4 ;  /* 0x000000040a3f75b2 */ /* 0x0010620008000100 */
[----:B------:R0:W2:Y:S01]  /*0330*/  SYNCS.EXCH.64 URZ, [UR10+0x20], UR8 ;  /* 0x000020080a3f75b2 */ /* 0x0000a20008000100 */
[----:B------:R0:W3:Y:S01]  /*0340*/  SYNCS.EXCH.64 URZ, [UR10+0x8], UR4 ;  /* 0x000008040a3f75b2 */ /* 0x0000e20008000100 */
[----:B------:R0:W4:Y:S01]  /*0350*/  SYNCS.EXCH.64 URZ, [UR10+0x28], UR8 ;  /* 0x000028080a3f75b2 */ /* 0x0001220008000100 */
[----:B------:R0:W0:Y:S01]  /*0360*/  SYNCS.EXCH.64 URZ, [UR10+0x10], UR4 ;  /* 0x000010040a3f75b2 */ /* 0x0000220008000100 */
[----:B------:R0:W0:Y:S01]  /*0370*/  SYNCS.EXCH.64 URZ, [UR10+0x30], UR8 ;  /* 0x000030080a3f75b2 */ /* 0x0000220008000100 */
[----:B------:R0:W0:Y:S01]  /*0380*/  SYNCS.EXCH.64 URZ, [UR10+0x18], UR4 ;  /* 0x000018040a3f75b2 */ /* 0x0000220008000100 */
[----:B------:R0:W0:Y:S01]  /*0390*/  SYNCS.EXCH.64 URZ, [UR10+0x38], UR8 ;  /* 0x000038080a3f75b2 */ /* 0x0000220008000100 */
[----:B------:R-:W-:Y:S01]  /*03a0*/  NOP ;  /* 0x0000000000007918 */ /* 0x000fe20000000000 */
.L_x_2:
[----:B------:R-:W5:Y:S01]  /*03b0*/  SHFL.IDX PT, R10, R0, RZ, 0x1f ;  /* 0x00001fff000a7589 */ /* 0x000f6200000e0000 */
[----:B------:R-:W-:Y:S01]  /*03c0*/  LOP3.LUT R3, R3, 0xffffff80, RZ, 0xc0, !PT ;  /* 0xffffff8003037812 */ /* 0x000fe200078ec0ff */
[----:B------:R-:W1:Y:S01]  /*03d0*/  S2UR UR11, SR_CTAID.X ;  /* 0x00000000000b79c3 */ /* 0x000e620000002500 */
[----:B------:R-:W-:Y:S01]  /*03e0*/  ELECT P0, URZ, PT ;  /* 0x00000000003f782f */ /* 0x000fe20003800000 */
[----:B------:R1:W2:Y:S01]  /*03f0*/  SHFL.IDX PT, R9, R0, RZ, 0x1f ;  /* 0x00001fff00097589 */ /* 0x0002a200000e0000 */
[----:B------:R-:W-:Y:S01]  /*0400*/  ELECT P1, URZ, PT ;  /* 0x00000000003f782f */ /* 0x000fe20003820000 */
[----:B------:R-:W-:Y:S01]  /*0410*/  IMAD.IADD R7, R6, 0x1, -R3 ;  /* 0x0000000106077824 */ /* 0x000fe200078e0a03 */
[----:B0-----:R-:W-:Y:S01]  /*0420*/  ULDC UR4, c[0x0][0x150] ;  /* 0x0000540000047ab9 */ /* 0x001fe20000000800 */
[----:B------:R-:W-:Y:S01]  /*0430*/  UMOV UR18, 0x80 ;  /* 0x0000008000127882 */ /* 0x000fe20000000000 */
[----:B------:R-:W-:Y:S01]  /*0440*/  NOP ;  /* 0x0000000000007918 */ /* 0x000fe20000000000 */
[----:B------:R-:W0:Y:S01]  /*0450*/  S2UR UR9, SR_CTAID.Y ;  /* 0x00000000000979c3 */ /* 0x000e220000002600 */
[----:B------:R-:W-:Y:S01]  /*0460*/  SHF.R.S32.HI R12, RZ, 0x1f, R7 ;  /* 0x0000001fff0c7819 */ /* 0x000fe20000011407 */
[----:B------:R-:W-:Y:S01]  /*0470*/  NOP ;  /* 0x0000000000007918 */ /* 0x000fe20000000000 */
[----:B------:R-:W-:Y:S01]  /*0480*/  ULDC UR23, c[0x0][0x148] ;  /* 0x0000520000177ab9 */ /* 0x000fe20000000800 */
[----:B------:R-:W-:Y:S01]  /*0490*/  ULDC UR14, c[0x0][0x144] ;  /* 0x00005100000e7ab9 */ /* 0x000fe20000000800 */
[----:B------:R-:W-:Y:S01]  /*04a0*/  LEA.HI R3, R12, R7, RZ, 0x3 ;  /* 0x000000070c037211 */ /* 0x000fe200078f18ff */
[----:B------:R0:W3:Y:S01]  /*04b0*/  SHFL.IDX PT, R16, R2, RZ, 0x1f ;  /* 0x00001fff02107589 */ /* 0x0000e200000e0000 */
[----:B------:R-:W-:-:S02]  /*04c0*/  ISETP.NE.AND P3, PT, RZ, UR20, PT ;  /* 0x00000014ff007c0c */ /* 0x000fc4000bf65270 */
[--C-:B------:R-:W-:Y:S02]  /*04d0*/  SHF.R.S32.HI R5, RZ, 0x3, R3.reuse ;  /* 0x00000003ff057819 */ /* 0x100fe40000011403 */
[----:B------:R-:W-:Y:S02]  /*04e0*/  SHF.R.S32.HI R8, RZ, 0x1f, R3 ;  /* 0x0000001fff087819 */ /* 0x000fe40000011403 */
[----:B------:R-:W-:Y:S02]  /*04f0*/  SHF.R.S32.HI R3, RZ, 0x1f, R4 ;  /* 0x0000001fff037819 */ /* 0x000fe40000011404 */
[----:B-----5:R-:W-:Y:S02]  /*0500*/  ISETP.NE.OR P0, PT, R10, RZ, !P0 ;  /* 0x000000ff0a00720c */ /* 0x020fe40004705670 */
[----:B------:R-:W-:Y:S02]  /*0510*/  LEA.HI R3, R3, R4, RZ, 0x2 ;  /* 0x0000000403037211 */ /* 0x000fe400078f10ff */
[----:B-1----:R-:W-:-:S02]  /*0520*/  I2FP.F32.U32 R0, UR11 ;  /* 0x0000000b00007c45 */ /* 0x002fc40008201000 */
[----:B------:R-:W-:Y:S02]  /*0530*/  LOP3.LUT R3, R3, 0x3ffffffc, RZ, 0xc0, !PT ;  /* 0x3ffffffc03037812 */ /* 0x000fe400078ec0ff */
[----:B--2---:R-:W-:Y:S01]  /*0540*/  ISETP.NE.OR P1, PT, R9, RZ, !P1 ;  /* 0x000000ff0900720c */ /* 0x004fe20004f25670 */
[----:B------:R-:W-:Y:S01]  /*0550*/  FMUL R0, R0, UR4 ;  /* 0x0000000400007c20 */ /* 0x000fe20008400000 */
[----:B------:R-:W-:Y:S01]  /*0560*/  ULDC UR4, c[0x0][0x154] ;  /* 0x0000550000047ab9 */ /* 0x000fe20000000800 */
[----:B------:R-:W-:Y:S01]  /*0570*/  IMAD.IADD R3, R4, 0x1, -R3 ;  /* 0x0000000104037824 */ /* 0x000fe200078e0a03 */
[----:B0-----:R-:W-:Y:S01]  /*0580*/  I2FP.F32.U32 R4, UR9 ;  /* 0x0000000900047c45 */ /* 0x001fe20008201000 */
[----:B------:R-:W-:Y:S01]  /*0590*/  VOTEU.ALL UP2, P0 ;  /* 0x00000000003f7886 */ /* 0x000fe20000040000 */
[----:B------:R-:W-:Y:S01]  /*05a0*/  LEA.HI R8, R8, R5, RZ, 0x2 ;  /* 0x0000000508087211 */ /* 0x000fe200078f10ff */
[----:B------:R-:W0:Y:S01]  /*05b0*/  F2I.U32.TRUNC.NTZ R0, R0 ;  /* 0x0000000000007305 */ /* 0x000e22000020f000 */
[----:B------:R-:W-:Y:S01]  /*05c0*/  VOTEU.ALL UP0, P0 ;  /* 0x00000000003f7886 */ /* 0x000fe20000000000 */
[----:B------:R-:W-:Y:S01]  /*05d0*/  FMUL R4, R4, UR4 ;  /* 0x0000000404047c20 */ /* 0x000fe20008400000 */
[----:B------:R-:W1:Y:S01]  /*05e0*/  @!UP2 S2UR UR13, SR_CgaCtaId ;  /* 0x00000000000da9c3 */ /* 0x000e620000008800 */
[----:B------:R-:W-:Y:S01]  /*05f0*/  LOP3.LUT R8, R8, 0xfffffffc, RZ, 0xc0, !PT ;  /* 0xfffffffc08087812 */ /* 0x000fe200078ec0ff */
[----:B------:R-:W-:Y:S01]  /*0600*/  UMOV UR4, 0x20 ;  /* 0x0000002000047882 */ /* 0x000fe20000000000 */
[----:B------:R-:W-:Y:S01]  /*0610*/  VOTEU.ALL UP3, P1 ;  /* 0x00000000003f7886 */ /* 0x000fe20000860000 */
[----:B------:R-:W-:Y:S01]  /*0620*/  @!UP2 UMOV UR12, 0x400 ;  /* 0x00000400000ca882 */ /* 0x000fe20000000000 */
[----:B------:R-:W2:Y:S01]  /*0630*/  F2I.U32.TRUNC.NTZ R4, R4 ;  /* 0x0000000400047305 */ /* 0x000ea2000020f000 */
[----:B------:R-:W-:-:S04]  /*0640*/  @!UP2 UIADD3 UR4, -UR4, 0x100000, URZ ;  /* 0x001000000404a890 */ /* 0x000fc8000fffe13f */
[----:B------:R-:W-:Y:S02]  /*0650*/  @!UP2 USHF.L.U32 UR5, UR4, 0xb, URZ ;  /* 0x0000000b0405a899 */ /* 0x000fe4000800063f */
[----:B------:R-:W-:Y:S01]  /*0660*/  @!UP2 USHF.L.U32 UR4, UR4, 0x1, URZ ;  /* 0x000000010404a899 */ /* 0x000fe2000800063f */
[----:B------:R-:W-:Y:S01]  /*0670*/  IMAD.IADD R8, R5, 0x1, -R8 ;  /* 0x0000000105087824 */ /* 0x000fe200078e0a08 */
[----:B------:R-:W5:Y:S01]  /*0680*/  @!UP3 S2UR UR17, SR_CgaCtaId ;  /* 0x000000000011b9c3 */ /* 0x000f620000008800 */
[----:B------:R-:W-:Y:S01]  /*0690*/  VOTEU.ALL UP1, P0 ;  /* 0x00000000003f7886 */ /* 0x000fe20000020000 */
[----:B------:R-:W-:Y:S01]  /*06a0*/  @!UP3 UMOV UR16, 0x400 ;  /* 0x000004000010b882 */ /* 0x000fe20000000000 */
[----:B------:R-:W-:Y:S01]  /*06b0*/  IMAD R8, R3, 0x4, R8 ;  /* 0x0000000403087824 */ /* 0x000fe200078e0208 */
[----:B0-----:R-:W-:Y:S01]  /*06c0*/  R2UR UR8, R0 ;  /* 0x00000000000872ca */ /* 0x001fe200000e0000 */
[----:B------:R-:W-:Y:S01]  /*06d0*/  VOTEU.ALL UP4, P1 ;  /* 0x00000000003f7886 */ /* 0x000fe20000880000 */
[----:B------:R-:W-:Y:S01]  /*06e0*/  VOTEU.ALL UP5, P1 ;  /* 0x00000000003f7886 */ /* 0x000fe200008a0000 */
[----:B------:R-:W-:Y:S01]  /*06f0*/  IMAD.SHL.U32 R3, R8, 0x4, RZ ;  /* 0x0000000408037824 */ /* 0x000fe200078e00ff */
[----:B------:R-:W0:Y:S01]  /*0700*/  LDC R0, c[0x0][0x140] ;  /* 0x00005000ff007b82 */ /* 0x000e220000000800 */
[----:B------:R-:W-:-:S02]  /*0710*/  LOP3.LUT P0, RZ, R7, 0x7, RZ, 0xc0, !PT ;  /* 0x0000000707ff7812 */ /* 0x000fc4000780c0ff */
[----:B--2---:R-:W-:Y:S02]  /*0720*/  R2UR UR10, R4 ;  /* 0x00000000040a72ca */ /* 0x004fe400000e0000 */
[----:B------:R-:W-:Y:S01]  /*0730*/  LOP3.LUT R8, R8, 0xc, R3, 0x78, !PT ;  /* 0x0000000c08087812 */ /* 0x000fe200078e7803 */
[----:B-1----:R-:W-:Y:S02]  /*0740*/  @!UP2 ULEA UR15, UR13, UR12, 0x18 ;  /* 0x0000000c0d0fa291 */ /* 0x002fe4000f8ec03f */
[----:B------:R-:W-:-:S04]  /*0750*/  @!UP3 UIADD3 UR12, -UR18, 0x100000, URZ ;  /* 0x00100000120cb890 */ /* 0x000fc8000fffe13f */
[----:B------:R-:W-:Y:S02]  /*0760*/  @!UP3 USHF.L.U32 UR13, UR12, 0xb, URZ ;  /* 0x0000000b0c0db899 */ /* 0x000fe4000800063f */
[----:B------:R-:W-:Y:S01]  /*0770*/  @!UP3 USHF.L.U32 UR12, UR12, 0x1, URZ ;  /* 0x000000010c0cb899 */ /* 0x000fe2000800063f */
[----:B------:R-:W-:Y:S01]  /*0780*/  ISETP.LT.U32.AND P0, PT, R8, 0x2, !P0 ;  /* 0x000000020800780c */ /* 0x000fe20004701070 */
[----:B------:R-:W-:Y:S01]  /*0790*/  UIADD3 UR8, -UR8, URZ, URZ ;  /* 0x0000003f08087290 */ /* 0x000fe2000fffe13f */
[----:B------:R-:W-:Y:S01]  /*07a0*/  VOTEU.ALL UP2, P1 ;  /* 0x00000000003f7886 */ /* 0x000fe20000840000 */
[----:B-----5:R-:W-:Y:S02]  /*07b0*/  @!UP3 ULEA UR16, UR17, UR16, 0x18 ;  /* 0x000000101110b291 */ /* 0x020fe4000f8ec03f */
[----:B------:R-:W-:Y:S01]  /*07c0*/  UIADD3 UR10, -UR10, URZ, URZ ;  /* 0x0000003f0a0a7290 */ /* 0x000fe2000fffe13f */
[----:B------:R-:W1:Y:S02]  /*07d0*/  FENCE.VIEW.ASYNC.S ;  /* 0x00000000000073c6 */ /* 0x000e640000000000 */
[----:B-1----:R-:W1:Y:S01]  /*07e0*/  @!UP0 SYNCS.EXCH.64 URZ, [UR15+0x70], UR4 ;  /* 0x000070040f3f85b2 */ /* 0x002e620008000100 */
[----:B------:R-:W-:Y:S01]  /*07f0*/  VOTEU.ALL UP3, P1 ;  /* 0x00000000003f7886 */ /* 0x000fe20000860000 */
[----:B------:R-:W-:Y:S01]  /*0800*/  UIMAD UR8, UR14, UR8, UR11 ;  /* 0x000000080e0872a4 */ /* 0x000fe2000f8e020b */
[----:B0-----:R-:W-:Y:S01]  /*0810*/  ISETP.EQ.U32.AND P2, PT, R0, 0x1, PT ;  /* 0x000000010000780c */ /* 0x001fe20003f42070 */
[----:B------:R0:W2:Y:S01]  /*0820*/  @!UP1 SYNCS.EXCH.64 URZ, [UR15+0x78], UR4 ;  /* 0x000078040f3f95b2 */ /* 0x0000a20008000100 */
[----:B------:R-:W-:Y:S01]  /*0830*/  NOP ;  /* 0x0000000000007918 */ /* 0x000fe20000000000 */
[----:B0-----:R-:W-:Y:S01]  /*0840*/  UIMAD UR4, UR23, UR10, UR9 ;  /* 0x0000000a170472a4 */ /* 0x001fe2000f8e0209 */
[----:B------:R0:W0:Y:S05]  /*0850*/  @!UP2 SYNCS.EXCH.64 URZ, [UR16+0x50], UR12 ;  /* 0x0000500c103fa5b2 */ /* 0x00002a0008000100 */
[----:B------:R-:W-:-:S04]  /*0860*/  ISETP.NE.AND P1, PT, R8, UR4, PT ;  /* 0x0000000408007c0c */ /* 0x000fc8000bf25270 */
[----:B------:R-:W-:-:S04]  /*0870*/  ISETP.EQ.OR P1, PT, RZ, UR8, !P1 ;  /* 0x00000008ff007c0c */ /* 0x000fc8000cf22670 */
[----:B------:R-:W-:Y:S01]  /*0880*/  PLOP3.LUT P0, PT, P0, P1, PT, 0x80, 0x0 ;  /* 0x000000000000781c */ /* 0x000fe20000703070 */
[----:B------:R0:W0:Y:S01]  /*0890*/  @!UP3 SYNCS.EXCH.64 URZ, [UR16+0x58], UR12 ;  /* 0x0000580c103fb5b2 */ /* 0x0000220008000100 */
[----:B------:R0:W0:Y:S01]  /*08a0*/  @!UP4 SYNCS.EXCH.64 URZ, [UR16+0x60], UR12 ;  /* 0x0000600c103fc5b2 */ /* 0x0000220008000100 */
[----:B------:R0:W0:Y:S01]  /*08b0*/  @!UP5 SYNCS.EXCH.64 URZ, [UR16+0x68], UR12 ;  /* 0x0000680c103fd5b2 */ /* 0x0000220008000100 */
[----:B------:R-:W-:Y:S01]  /*08c0*/  NOP ;  /* 0x0000000000007918 */ /* 0x000fe20000000000 */
[----:B-1-3--:R-:W-:Y:S08]  /*08d0*/  @!P2 BRA `(.L_x_3) ;  /* 0x000000000008a947 */ /* 0x00aff00003800000 */
[----:B0-2-4-:R-:W-:Y:S01]  /*08e0*/  UCGABAR_ARV ;  /* 0x00000000000079c7 */ /* 0x015fe20008000000 */
[----:B------:R-:W-:Y:S05]  /*08f0*/  BRA `(.L_x_4) ;  /* 0x0000000000047947 */ /* 0x000fea0003800000 */
.L_x_3:
[----:B0-2-4-:R-:W-:Y:S01]  /*0900*/  NOP ;  /* 0x0000000000007918 */ /* 0x015fe20000000000 */
.L_x_4:
[----:B------:R-:W-:Y:S01]  /*0910*/  ULDC.64 UR4, c[0x0][0x598] ;  /* 0x0001660000047ab9 */ /* 0x000fe20000000a00 */
[----:B------:R-:W-:Y:S01]  /*0920*/  ULDC.64 UR18, c[0x0][0x208] ;  /* 0x0000820000127ab9 */ /* 0x000fe20000000a00 */
[----:B------:R-:W-:-:S04]  /*0930*/  ISETP.NE.U32.AND P1, PT, RZ, UR4, PT ;  /* 0x00000004ff007c0c */ /* 0x000fc8000bf25070 */
[----:B------:R-:W-:-:S13]  /*0940*/  ISETP.NE.AND.EX P1, PT, RZ, UR5, PT, P1 ;  /* 0x00000005ff007c0c */ /* 0x000fda000bf25310 */
[----:B------:R-:W-:Y:S05]  /*0950*/  @!P1 BRA `(.L_x_5) ;  /* 0x00000000001c9947 */ /* 0x000fea0003800000 */
[----:B------:R-:W0:Y:S02]  /*0960*/  LDC.64 R2, c[0x0][0x598] ;  /* 0x00016600ff027b82 */ /* 0x000e240000000a00 */
[----:B0-----:R-:W2:Y:S02]  /*0970*/  LDG.E.64 R2, desc[UR18][R2.64] ;  /* 0x0000001202027981 */ /* 0x001ea4000c1e1b00 */
[----:B--2---:R-:W-:-:S04]  /*0980*/  ISETP.NE.U32.AND P1, PT, R2, RZ, PT ;  /* 0x000000ff0200720c */ /* 0x004fc80003f25070 */
[----:B------:R-:W-:-:S13]  /*0990*/  ISETP.NE.AND.EX P1, PT, R3, RZ, PT, P1 ;  /* 0x000000ff0300720c */ /* 0x000fda0003f25310 */
[----:B------:R-:W-:Y:S05]  /*09a0*/  @!P1 BRA `(.L_x_5) ;  /* 0x0000000000089947 */ /* 0x000fea0003800000 */
[----:B------:R0:W5:Y:S01]  /*09b0*/  LD.E R9, desc[UR18][R2.64] ;  /* 0x0000001202097980 */ /* 0x000162000c101900 */
[----:B------:R-:W-:Y:S05]  /*09c0*/  BRA `(.L_x_6) ;  /* 0x0000000000207947 */ /* 0x000fea0003800000 */
.L_x_5:
[----:B------:R-:W-:Y:S02]  /*09d0*/  ULDC.64 UR4, c[0x0][0x588] ;  /* 0x0001620000047ab9 */ /* 0x000fe40000000a00 */
[----:B------:R-:W-:-:S04]  /*09e0*/  ISETP.NE.U32.AND P1, PT, RZ, UR4, PT ;  /* 0x00000004ff007c0c */ /* 0x000fc8000bf25070 */
[----:B------:R-:W-:-:S13]  /*09f0*/  ISETP.NE.AND.EX P1, PT, RZ, UR5, PT, P1 ;  /* 0x00000005ff007c0c */ /* 0x000fda000bf25310 */
[----:B------:R-:W-:Y:S05]  /*0a00*/  @!P1 BRA `(.L_x_7) ;  /* 0x00000000000c9947 */ /* 0x000fea0003800000 */
[----:B------:R-:W0:Y:S02]  /*0a10*/  LDC.64 R2, c[0x0][0x588] ;  /* 0x00016200ff027b82 */ /* 0x000e240000000a00 */
[----:B0-----:R1:W5:Y:S01]  /*0a20*/  LDG.E R9, desc[UR18][R2.64] ;  /* 0x0000001202097981 */ /* 0x001362000c1e1900 */
[----:B------:R-:W-:Y:S05]  /*0a30*/  BRA `(.L_x_6) ;  /* 0x0000000000047947 */ /* 0x000fea0003800000 */
.L_x_7:
[----:B------:R-:W2:Y:S02]  /*0a40*/  LDC R9, c[0x0][0x580] ;  /* 0x00016000ff097b82 */ /* 0x000ea40000000800 */
.L_x_6:
[----:B------:R-:W-:Y:S02]  /*0a50*/  ULDC.64 UR4, c[0x0][0x5a0] ;  /* 0x0001680000047ab9 */ /* 0x000fe40000000a00 */
[----:B------:R-:W-:-:S04]  /*0a60*/  ISETP.NE.U32.AND P1, PT, RZ, UR4, PT ;  /* 0x00000004ff007c0c */ /* 0x000fc8000bf25070 */
[----:B------:R-:W-:-:S13]  /*0a70*/  ISETP.NE.AND.EX P1, PT, RZ, UR5, PT, P1 ;  /* 0x00000005ff007c0c */ /* 0x000fda000bf25310 */
[----:B------:R-:W-:Y:S05]  /*0a80*/  @!P1 BRA `(.L_x_8) ;  /* 0x00000000001c9947 */ /* 0x000fea0003800000 */
[----:B01----:R-:W0:Y:S02]  /*0a90*/  LDC.64 R2, c[0x0][0x5a0] ;  /* 0x00016800ff027b82 */ /* 0x003e240000000a00 */
[----:B0-----:R-:W3:Y:S02]  /*0aa0*/  LDG.E.64 R2, desc[UR18][R2.64] ;  /* 0x0000001202027981 */ /* 0x001ee4000c1e1b00 */
[----:B---3--:R-:W-:-:S04]  /*0ab0*/  ISETP.NE.U32.AND P1, PT, R2, RZ, PT ;  /* 0x000000ff0200720c */ /* 0x008fc80003f25070 */
[----:B------:R-:W-:-:S13]  /*0ac0*/  ISETP.NE.AND.EX P1, PT, R3, RZ, PT, P1 ;  /* 0x000000ff0300720c */ /* 0x000fda0003f25310 */
[----:B------:R-:W-:Y:S05]  /*0ad0*/  @!P1 BRA `(.L_x_8) ;  /* 0x0000000000089947 */ /* 0x000fea0003800000 */
[----:B------:R0:W5:Y:S01]  /*0ae0*/  LD.E R10, desc[UR18][R2.64] ;  /* 0x00000012020a7980 */ /* 0x000162000c101900 */
[----:B------:R-:W-:Y:S05]  /*0af0*/  BRA `(.L_x_9) ;  /* 0x0000000000207947 */ /* 0x000fea0003800000 */
.L_x_8:
[----:B------:R-:W-:Y:S02]  /*0b00*/  ULDC.64 UR4, c[0x0][0x590] ;  /* 0x0001640000047ab9 */ /* 0x000fe40000000a00 */
[----:B------:R-:W-:-:S04]  /*0b10*/  ISETP.NE.U32.AND P1, PT, RZ, UR4, PT ;  /* 0x00000004ff007c0c */ /* 0x000fc8000bf25070 */
[----:B------:R-:W-:-:S13]  /*0b20*/  ISETP.NE.AND.EX P1, PT, RZ, UR5, PT, P1 ;  /* 0x00000005ff007c0c */ /* 0x000fda000bf25310 */
[----:B------:R-:W-:Y:S05]  /*0b30*/  @!P1 BRA `(.L_x_10) ;  /* 0x00000000000c9947 */ /* 0x000fea0003800000 */
[----:B------:R-:W3:Y:S02]  /*0b40*/  LDC.64 R10, c[0x0][0x590] ;  /* 0x00016400ff0a7b82 */ /* 0x000ee40000000a00 */
[----:B---3--:R3:W5:Y:S01]  /*0b50*/  LDG.E R10, desc[UR18][R10.64] ;  /* 0x000000120a0a7981 */ /* 0x008762000c1e1900 */
[----:B------:R-:W-:Y:S05]  /*0b60*/  BRA `(.L_x_9) ;  /* 0x0000000000047947 */ /* 0x000fea0003800000 */
.L_x_10:
[----:B------:R-:W4:Y:S02]  /*0b70*/  LDC R10, c[0x0][0x584] ;  /* 0x00016100ff0a7b82 */ /* 0x000f240000000800 */
.L_x_9:
[----:B------:R-:W-:Y:S01]  /*0b80*/  ULDC UR4, c[0x0][0x65c] ;  /* 0x0001970000047ab9 */ /* 0x000fe20000000800 */
[----:B01----:R-:W0:Y:S01]  /*0b90*/  LDC.64 R2, c[0x0][0x650] ;  /* 0x00019400ff027b82 */ /* 0x003e220000000a00 */
[----:B------:R-:W-:Y:S01]  /*0ba0*/  UISETP.NE.AND UP2, UPT, UR4, 0x1, UPT ;  /* 0x000000010400788c */ /* 0x000fe2000bf45270 */
[----:B---3--:R-:W-:Y:S01]  /*0bb0*/  PRMT R11, RZ, 0x7610, R11 ;  /* 0x00007610ff0b7816 */ /* 0x008fe2000000000b */
[----:B------:R-:W-:Y:S01]  /*0bc0*/  UISETP.NE.AND UP0, UPT, UR20, 0x2, UPT ;  /* 0x000000021400788c */ /* 0x000fe2000bf05270 */
[----:B------:R-:W-:-:S08]  /*0bd0*/  IMAD.MOV.U32 R4, RZ, RZ, -0x1 ;  /* 0xffffffffff047424 */ /* 0x000fd000078e00ff */
[----:B------:R-:W-:Y:S01]  /*0be0*/  @UP2 ULDC UR14, c[0x0][0x10] ;  /* 0x00000400000e2ab9 */ /* 0x000fe20000000800 */
[----:B------:R-:W-:Y:S01]  /*0bf0*/  @UP2 UMOV UR4, UR9 ;  /* 0x0000000900042c82 */ /* 0x000fe20008000000 */
[----:B------:R-:W-:Y:S01]  /*0c00*/  @UP2 UMOV UR5, URZ ;  /* 0x0000003f00052c82 */ /* 0x000fe20008000000 */
[----:B------:R-:W-:Y:S01]  /*0c10*/  @!UP2 ULDC UR16, c[0x0][0xc] ;  /* 0x000003000010aab9 */ /* 0x000fe20000000800 */
[----:B------:R-:W-:Y:S01]  /*0c20*/  @UP2 UIMAD.WIDE.U32 UR14, UR11, UR14, UR4 ;  /* 0x0000000e0b0e22a5 */ /* 0x000fe2000f8e0004 */
[----:B------:R-:W-:Y:S02]  /*0c30*/  ULDC UR12, c[0x0][0xc] ;  /* 0x00000300000c7ab9 */ /* 0x000fe40000000800 */
[----:B------:R-:W-:Y:S01]  /*0c40*/  @UP2 UMOV UR4, URZ ;  /* 0x0000003f00042c82 */ /* 0x000fe20008000000 */
[----:B------:R-:W-:Y:S01]  /*0c50*/  UMOV UR5, URZ ;  /* 0x0000003f00057c82 */ /* 0x000fe20008000000 */
[----:B------:R-:W-:Y:S01]  /*0c60*/  @UP2 UIADD3 UR15, UR15, UR4, URZ ;  /* 0x000000040f0f2290 */ /* 0x000fe2000fffe03f */
[----:B------:R-:W-:-:S02]  /*0c70*/  ULDC UR13, c[0x0][0x10] ;  /* 0x00000400000d7ab9 */ /* 0x000fc40000000800 */
[----:B------:R-:W-:Y:S01]  /*0c80*/  UMOV UR4, UR11 ;  /* 0x0000000b00047c82 */ /* 0x000fe20008000000 */
[----:B------:R-:W-:Y:S02]  /*0c90*/  UIMAD.WIDE.U32 UR12, UR12, UR13, URZ ;  /* 0x0000000d0c0c72a5 */ /* 0x000fe4000f8e003f */
[----:B------:R-:W-:Y:S01]  /*0ca0*/  @!UP2 UIMAD.WIDE.U32 UR4, UR9, UR16, UR4 ;  /* 0x000000100904a2a5 */ /* 0x000fe2000f8e0004 */
[----:B------:R-:W-:Y:S02]  /*0cb0*/  ULDC UR11, c[0x0][0x14] ;  /* 0x00000500000b7ab9 */ /* 0x000fe40000000800 */
[----:B------:R-:W-:Y:S02]  /*0cc0*/  UIMAD.WIDE.U32 UR16, UR12, UR11, URZ ;  /* 0x0000000b0c1072a5 */ /* 0x000fe4000f8e003f */
[----:B------:R-:W-:Y:S02]  /*0cd0*/  UIMAD UR13, UR13, UR11, URZ ;  /* 0x0000000b0d0d72a4 */ /* 0x000fe4000f8e023f */
[----:B------:R-:W-:Y:S01]  /*0ce0*/  @!UP2 UMOV UR14, UR4 ;  /* 0x00000004000eac82 */ /* 0x000fe20008000000 */
[----:B------:R-:W-:Y:S01]  /*0cf0*/  @!UP2 UMOV UR15, UR5 ;  /* 0x00000005000fac82 */ /* 0x000fe20008000000 */
[----:B------:R-:W-:-:S02]  /*0d00*/  UIADD3 UR13, UR17, UR13, URZ ;  /* 0x0000000d110d7290 */ /* 0x000fc4000fffe03f */
[----:B------:R-:W-:-:S04]  /*0d10*/  UIADD3 UR4, UP1, UR14, UR16, URZ ;  /* 0x000000100e047290 */ /* 0x000fc8000ff3e03f */
[----:B------:R-:W-:Y:S02]  /*0d20*/  UIADD3.X UR5, UR15, UR13, URZ, UP1, !UPT ;  /* 0x0000000d0f057290 */ /* 0x000fe40008ffe43f */
[----:B------:R-:W-:Y:S02]  /*0d30*/  USEL UR4, UR4, UR14, !UP0 ;  /* 0x0000000e04047287 */ /* 0x000fe4000c000000 */
[----:B------:R-:W-:-:S04]  /*0d40*/  USEL UR5, UR5, UR15, !UP0 ;  /* 0x0000000f05057287 */ /* 0x000fc8000c000000 */
[----:B0-----:R-:W-:Y:S01]  /*0d50*/  ISETP.LE.U32.AND P1, PT, R2, UR4, PT ;  /* 0x0000000402007c0c */ /* 0x001fe2000bf23070 */
[----:B------:R-:W-:Y:S02]  /*0d60*/  IMAD.MOV.U32 R2, RZ, RZ, -0x1 ;  /* 0xffffffffff027424 */ /* 0x000fe400078e00ff */
[----:B------:R-:W-:Y:S02]  /*0d70*/  IMAD.U32 R0, RZ, RZ, UR5 ;  /* 0x00000005ff007e24 */ /* 0x000fe4000f8e00ff */
[----:B------:R-:W-:-:S03]  /*0d80*/  IMAD.U32 R5, RZ, RZ, UR5 ;  /* 0x00000005ff057e24 */ /* 0x000fc6000f8e00ff */
[----:B------:R-:W-:Y:S01]  /*0d90*/  ISETP.GE.U32.AND.EX P1, PT, R0, R3, PT, P1 ;  /* 0x000000030000720c */ /* 0x000fe20003f26110 */
[----:B------:R-:W-:Y:S02]  /*0da0*/  IMAD.U32 R0, RZ, RZ, UR4 ;  /* 0x00000004ff007e24 */ /* 0x000fe4000f8e00ff */
[----:B------:R-:W-:-:S10]  /*0db0*/  IMAD.MOV.U32 R3, RZ, RZ, -0x1 ;  /* 0xffffffffff037424 */ /* 0x000fd400078e00ff */
[----:B------:R-:W-:Y:S05]  /*0dc0*/  @P1 BRA `(.L_x_11) ;  /* 0x0000000400481947 */ /* 0x000fea0003800000 */
[----:B------:R-:W-:Y:S01]  /*0dd0*/  ULDC.64 UR24, c[0x0][0x628] ;  /* 0x00018a0000187ab9 */ /* 0x000fe20000000a00 */
[C---:B------:R-:W-:Y:S01]  /*0de0*/  R2UR UR27, R0.reuse ;  /* 0x00000000001b72ca */ /* 0x040fe200000e0000 */
[----:B------:R-:W-:Y:S01]  /*0df0*/  ULDC UR26, c[0x0][0x630] ;  /* 0x00018c00001a7ab9 */ /* 0x000fe20000000800 */
[----:B------:R-:W-:Y:S02]  /*0e00*/  ISETP.NE.U32.AND P1, PT, RZ, UR24, PT ;  /* 0x00000018ff007c0c */ /* 0x000fe4000bf25070 */
[----:B------:R-:W-:Y:S02]  /*0e10*/  R2UR UR4, R0 ;  /* 0x00000000000472ca */ /* 0x000fe400000e0000 */
[----:B------:R-:W-:Y:S02]  /*0e20*/  ISETP.NE.AND.EX P1, PT, RZ, UR25, PT, P1 ;  /* 0x00000019ff007c0c */ /* 0x000fe4000bf25310 */
[----:B------:R-:W-:-:S11]  /*0e30*/  R2UR UR5, R5 ;  /* 0x00000000050572ca */ /* 0x000fd600000e0000 */
[----:B------:R-:W-:Y:S05]  /*0e40*/  @!P1 BRA `(.L_x_12) ;  /* 0x0000000000309947 */ /* 0x000fea0003800000 */
[----:B------:R-:W-:Y:S01]  /*0e50*/  R2UR UR4, R0 ;  /* 0x00000000000472ca */ /* 0x000fe200000e0000 */
[----:B------:R-:W-:Y:S01]  /*0e60*/  ULDC UR11, c[0x0][0x634] ;  /* 0x00018d00000b7ab9 */ /* 0x000fe20000000800 */
[----:B------:R-:W-:-:S11]  /*0e70*/  R2UR UR12, R5 ;  /* 0x00000000050c72ca */ /* 0x000fd600000e0000 */
[----:B------:R-:W-:-:S04]  /*0e80*/  UIADD3 UR11, UP1, UR4, UR11, URZ ;  /* 0x0000000b040b7290 */ /* 0x000fc8000ff3e03f */
[----:B------:R-:W-:-:S04]  /*0e90*/  UIADD3.X UR12, URZ, UR12, URZ, UP1, !UPT ;  /* 0x0000000c3f0c7290 */ /* 0x000fc80008ffe43f */
[----:B------:R-:W-:-:S04]  /*0ea0*/  UIMAD.WIDE.U32 UR4, UR12, UR24, URZ ;  /* 0x000000180c0472a5 */ /* 0x000fc8000f8e003f */
[----:B------:R-:W-:Y:S02]  /*0eb0*/  UIMAD.WIDE.U32 UR14, UP1, UR11, UR25, UR4 ;  /* 0x000000190b0e72a5 */ /* 0x000fe4000f820004 */
[----:B------:R-:W-:Y:S02]  /*0ec0*/  UIMAD.WIDE.U32 UR4, UR11, UR24, URZ ;  /* 0x000000180b0472a5 */ /* 0x000fe4000f8e003f */
[----:B------:R-:W-:Y:S02]  /*0ed0*/  UIADD3.X UR21, URZ, URZ, URZ, UP1, !UPT ;  /* 0x0000003f3f157290 */ /* 0x000fe40008ffe43f */
[----:B------:R-:W-:Y:S01]  /*0ee0*/  UIADD3 URZ, UP1, UR5, UR14, URZ ;  /* 0x0000000e053f7290 */ /* 0x000fe2000ff3e03f */
[----:B------:R-:W-:-:S03]  /*0ef0*/  UMOV UR20, UR15 ;  /* 0x0000000f00147c82 */ /* 0x000fc60008000000 */
[----:B------:R-:W-:-:S12]  /*0f00*/  UIMAD.WIDE.U32.X UR4, UR12, UR25, UR20, UP1 ;  /* 0x000000190c0472a5 */ /* 0x000fd800088e0414 */
.L_x_12:
[----:B------:R-:W-:Y:S01]  /*0f10*/  USHF.R.U64 UR4, UR4, UR26, UR5 ;  /* 0x0000001a04047299 */ /* 0x000fe20008001205 */
[----:B------:R-:W-:Y:S01]  /*0f20*/  R2UR UR15, R5 ;  /* 0x00000000050f72ca */ /* 0x000fe200000e0000 */
[----:B------:R-:W-:Y:S02]  /*0f30*/  USHF.R.U32.HI UR5, URZ, UR26, UR5 ;  /* 0x0000001a3f057299 */ /* 0x000fe40008011605 */
[----:B------:R-:W-:Y:S01]  /*0f40*/  UIADD3 UR12, UP1, URZ, -UR4, URZ ;  /* 0x800000043f0c7290 */ /* 0x000fe2000ff3e03f */
[----:B------:R-:W-:Y:S01]  /*0f50*/  ULDC.64 UR20, c[0x0][0x620] ;  /* 0x0001880000147ab9 */ /* 0x000fe20000000a00 */
[----:B------:R-:W-:Y:S02]  /*0f60*/  UMOV UR14, UR27 ;  /* 0x0000001b000e7c82 */ /* 0x000fe40008000000 */
[----:B------:R-:W-:Y:S01]  /*0f70*/  UIADD3.X UR5, URZ, ~UR5, URZ, UP1, !UPT ;  /* 0x800000053f057290 */ /* 0x000fe20008ffe43f */
[----:B------:R-:W-:Y:S01]  /*0f80*/  ULDC UR11, c[0x0][0x618] ;  /* 0x00018600000b7ab9 */ /* 0x000fe20000000800 */
[----:B------:R-:W-:-:S02]  /*0f90*/  @UP2 UIMAD UR8, UR23, UR10, UR9 ;  /* 0x0000000a170822a4 */ /* 0x000fc4000f8e0209 */
[----:B------:R-:W-:Y:S02]  /*0fa0*/  UIMAD UR5, UR5, UR20, URZ ;  /* 0x00000014050572a4 */ /* 0x000fe4000f8e023f */
[----:B------:R-:W-:Y:S02]  /*0fb0*/  UIMAD.WIDE.U32 UR14, UR12, UR20, UR14 ;  /* 0x000000140c0e72a5 */ /* 0x000fe4000f8e000e */
[----:B------:R-:W-:Y:S01]  /*0fc0*/  UIMAD UR12, UR12, UR21, UR5 ;  /* 0x000000150c0c72a4 */ /* 0x000fe2000f8e0205 */
[----:B------:R-:W-:Y:S01]  /*0fd0*/  ULDC UR20, c[0x0][0x608] ;  /* 0x0001820000147ab9 */ /* 0x000fe20000000800 */
[----:B------:R-:W-:Y:S02]  /*0fe0*/  ULDC UR28, c[0x0][0x658] ;  /* 0x00019600001c7ab9 */ /* 0x000fe40000000800 */
[----:B------:R-:W-:Y:S01]  /*0ff0*/  UIADD3 UR12, UR15, UR12, URZ ;  /* 0x0000000c0f0c7290 */ /* 0x000fe2000fffe03f */
[----:B------:R-:W-:Y:S01]  /*1000*/  UMOV UR9, 0xffffffff ;  /* 0xffffffff00097882 */ /* 0x000fe20000000000 */
[----:B------:R-:W-:-:S02]  /*1010*/  ULDC UR5, c[0x0][0x600] ;  /* 0x0001800000057ab9 */ /* 0x000fc40000000800 */
[----:B------:R-:W-:Y:S02]  /*1020*/  USHF.R.U64 UR27, UR14, UR11, UR12 ;  /* 0x0000000b0e1b7299 */ /* 0x000fe4000800120c */
[----:B------:R-:W-:Y:S02]  /*1030*/  USHF.R.U32.HI UR12, URZ, UR11, UR12 ;  /* 0x0000000b3f0c7299 */ /* 0x000fe4000801160c */
[----:B------:R-:W-:Y:S01]  /*1040*/  USHF.L.U32 UR9, UR9, UR28, URZ ;  /* 0x0000001c09097299 */ /* 0x000fe2000800063f */
[----:B------:R-:W-:Y:S01]  /*1050*/  ULDC.64 UR10, c[0x0][0x640] ;  /* 0x00019000000a7ab9 */ /* 0x000fe20000000a00 */
[----:B------:R-:W-:Y:S01]  /*1060*/  USHF.R.U64 UR32, UR27, UR20, UR12 ;  /* 0x000000141b207299 */ /* 0x000fe2000800120c */
[----:B------:R-:W-:Y:S01]  /*1070*/  ISETP.NE.U32.AND P1, PT, RZ, UR10, PT ;  /* 0x0000000aff007c0c */ /* 0x000fe2000bf25070 */
[----:B------:R-:W-:Y:S02]  /*1080*/  USHF.R.U32.HI UR12, URZ, UR20, UR12 ;  /* 0x000000143f0c7299 */ /* 0x000fe4000801160c */
[----:B------:R-:W-:Y:S01]  /*1090*/  UIADD3 UR26, UR5, -0x1, URZ ;  /* 0xffffffff051a7890 */ /* 0x000fe2000fffe03f */
[----:B------:R-:W-:Y:S01]  /*10a0*/  ISETP.NE.AND.EX P1, PT, RZ, UR11, PT, P1 ;  /* 0x0000000bff007c0c */ /* 0x000fe2000bf25310 */
[----:B------:R-:W-:-:S02]  /*10b0*/  USHF.R.U64 UR33, UR32, UR28, UR12 ;  /* 0x0000001c20217299 */ /* 0x000fc4000800120c */
[----:B------:R-:W-:Y:S02]  /*10c0*/  USHF.R.U32.HI UR14, URZ, UR28, UR12 ;  /* 0x0000001c3f0e7299 */ /* 0x000fe4000801160c */
[----:B------:R-:W-:Y:S01]  /*10d0*/  ULOP3.LUT UR12, URZ, UR9, URZ, 0x33, !UPT ;  /* 0x000000093f0c7292 */ /* 0x000fe2000f8e333f */
[----:B------:R-:W-:Y:S01]  /*10e0*/  ULDC UR29, c[0x0][0x648] ;  /* 0x00019200001d7ab9 */ /* 0x000fe20000000800 */
[----:B------:R-:W-:Y:S01]  /*10f0*/  ULDC UR30, c[0x0][0x638] ;  /* 0x00018e00001e7ab9 */ /* 0x000fe20000000800 */
[----:B------:R-:W-:Y:S01]  /*1100*/  UMOV UR31, 0x1 ;  /* 0x00000001001f7882 */ /* 0x000fe20000000000 */
[----:B------:R-:W-:-:S04]  /*1110*/  UMOV UR9, UR33 ;  /* 0x0000002100097c82 */ /* 0x000fc80008000000 */
[----:B------:R-:W-:Y:S05]  /*1120*/  @!P1 BRA `(.L_x_13) ;  /* 0x0000000000309947 */ /* 0x000fea0003800000 */
[----:B------:R-:W-:Y:S02]  /*1130*/  ULDC UR9, c[0x0][0x64c] ;  /* 0x0001930000097ab9 */ /* 0x000fe40000000800 */
        /* <DEDUP_REMOVED lines=8> */
[----:B------:R-:W-:-:S07]  /*11c0*/  UIMAD.WIDE.U32.X UR10, UR23, UR11, UR24, UP1 ;  /* 0x0000000b170a72a5 */ /* 0x000fce00088e0418 */
[----:B------:R-:W-:Y:S01]  /*11d0*/  UMOV UR9, UR10 ;  /* 0x0000000a00097c82 */ /* 0x000fe20008000000 */
[----:B------:R-:W-:-:S05]  /*11e0*/  UMOV UR14, UR11 ;  /* 0x0000000b000e7c82 */ /* 0x000fca0008000000 */
.L_x_13:
[----:B------:R-:W-:Y:S01]  /*11f0*/  USHF.R.U64 UR10, UR9, UR29, UR14 ;  /* 0x0000001d090a7299 */ /* 0x000fe2000800120e */
[----:B------:R-:W-:Y:S01]  /*1200*/  IMAD.MOV.U32 R11, RZ, RZ, 0x1 ;  /* 0x00000001ff0b7424 */ /* 0x000fe200078e00ff */
[----:B------:R-:W-:Y:S01]  /*1210*/  USHF.L.U32 UR9, UR31, UR28, URZ ;  /* 0x0000001c1f097299 */ /* 0x000fe2000800063f */
[----:B------:R-:W-:Y:S01]  /*1220*/  IMAD.U32 R4, RZ, RZ, UR4 ;  /* 0x00000004ff047e24 */ /* 0x000fe2000f8e00ff */
[----:B------:R-:W-:Y:S02]  /*1230*/  ULOP3.LUT UR12, UR32, UR12, URZ, 0xc0, !UPT ;  /* 0x0000000c200c7292 */ /* 0x000fe4000f8ec03f */
[----:B------:R-:W-:Y:S02]  /*1240*/  UIADD3 UR11, -UR10, URZ, URZ ;  /* 0x0000003f0a0b7290 */ /* 0x000fe4000fffe13f */
[----:B------:R-:W-:Y:S02]  /*1250*/  UIMAD UR12, UR9, UR10, UR12 ;  /* 0x0000000a090c72a4 */ /* 0x000fe4000f8e020c */
[----:B------:R-:W-:-:S02]  /*1260*/  ULOP3.LUT UR26, UR27, UR26, URZ, 0xc0, !UPT ;  /* 0x0000001a1b1a7292 */ /* 0x000fc4000f8ec03f */
[----:B------:R-:W-:Y:S01]  /*1270*/  UIMAD UR9, UR11, UR30, UR33 ;  /* 0x0000001e0b0972a4 */ /* 0x000fe2000f8e0221 */
[----:B------:R-:W-:Y:S02]  /*1280*/  ULDC UR10, c[0x0][0x610] ;  /* 0x00018400000a7ab9 */ /* 0x000fe40000000800 */
[----:B------:R-:W-:Y:S02]  /*1290*/  UIMAD UR8, UR12, UR10, UR8 ;  /* 0x0000000a0c0872a4 */ /* 0x000fe4000f8e0208 */
[----:B------:R-:W-:-:S04]  /*12a0*/  UIMAD UR9, UR9, UR5, UR26 ;  /* 0x00000005090972a4 */ /* 0x000fc8000f8e021a */
[----:B------:R-:W-:Y:S02]  /*12b0*/  USEL UR5, UR9, UR8, !UP2 ;  /* 0x0000000809057287 */ /* 0x000fe4000d000000 */
[----:B------:R-:W-:-:S04]  /*12c0*/  USEL UR8, UR8, UR9, !UP2 ;  /* 0x0000000908087287 */ /* 0x000fc8000d000000 */
[----:B------:R-:W-:Y:S02]  /*12d0*/  IMAD.U32 R3, RZ, RZ, UR5 ;  /* 0x00000005ff037e24 */ /* 0x000fe4000f8e00ff */
[----:B------:R-:W-:-:S07]  /*12e0*/  IMAD.U32 R2, RZ, RZ, UR8 ;  /* 0x00000008ff027e24 */ /* 0x000fce000f8e00ff */
.L_x_11:
[----:B------:R-:W-:Y:S05]  /*12f0*/  @!P2 BRA `(.L_x_14) ;  /* 0x00000000000ca947 */ /* 0x000fea0003800000 */
[----:B------:R-:W-:Y:S01]  /*1300*/  UCGABAR_WAIT ;  /* 0x0000000000007dc7 */ /* 0x000fe20008000000 */
[----:B------:R-:W-:Y:S01]  /*1310*/  CCTL.IVALL ;  /* 0x00000000ff00798f */ /* 0x000fe20002000000 */
[----:B------:R-:W-:Y:S05]  /*1320*/  BRA `(.L_x_15) ;  /* 0x0000000000047947 */ /* 0x000fea0003800000 */
.L_x_14:
[----:B------:R-:W-:Y:S06]  /*1330*/  BAR.SYNC.DEFER_BLOCKING 0x0 ;  /* 0x0000000000007b1d */ /* 0x000fec0000010000 */
.L_x_15:
[----:B------:R-:W-:Y:S02]  /*1340*/  ULDC UR4, c[0x0][0x28c] ;  /* 0x0000a30000047ab9 */ /* 0x000fe40000000800 */
[----:B------:R-:W-:-:S04]  /*1350*/  UIADD3 UR4, UR4, 0x7f, URZ ;  /* 0x0000007f04047890 */ /* 0x000fc8000fffe03f */
[----:B------:R-:W-:-:S04]  /*1360*/  USHF.R.S32.HI UR5, URZ, 0x1f, UR4 ;  /* 0x0000001f3f057899 */ /* 0x000fc80008011404 */
[----:B------:R-:W-:-:S04]  /*1370*/  ULEA.HI UR5, UR5, UR4, URZ, 0x7 ;  /* 0x0000000405057291 */ /* 0x000fc8000f8f383f */
[----:B------:R-:W-:Y:S01]  /*1380*/  USHF.R.S32.HI UR14, URZ, 0x7, UR5 ;  /* 0x000000073f0e7899 */ /* 0x000fe20008011405 */
[----:B------:R-:W-:Y:S11]  /*1390*/  @!P3 BRA `(.L_x_16) ;  /* 0x0000004400a4b947 */ /* 0x000ff60003800000 */
[----:B------:R-:W-:-:S06]  /*13a0*/  UISETP.GT.U32.AND UP1, UPT, UR22, 0x1, UPT ;  /* 0x000000011600788c */ /* 0x000fcc000bf24070 */
[----:B------:R-:W-:-:S13]  /*13b0*/  PLOP3.LUT P1, PT, PT, PT, UP1, 0x80, 0x0 ;  /* 0x000000000000781c */ /* 0x000fda0003f2f018 */
[----:B------:R-:W-:Y:S05]  /*13c0*/  @P1 EXIT ;  /* 0x000000000000194d */ /* 0x000fea0003800000 */
.L_x_17:
[----:B------:R-:W-:-:S08]  /*13d0*/  NOP ;  /* 0x0000000000007918 */ /* 0x000fd00000000000 */
[----:B------:R-:W0:Y:S02]  /*13e0*/  USETMAXREG.TRY_ALLOC.CTAPOOL UP1, 0xe8 ;  /* 0x000000e8000079c8 */ /* 0x000e240008020600 */
[----:B0-----:R-:W-:-:S13]  /*13f0*/  PLOP3.LUT P1, PT, PT, PT, UP1, 0x80, 0x0 ;  /* 0x000000000000781c */ /* 0x001fda0003f2f018 */
[----:B------:R-:W-:Y:S05]  /*1400*/  @!P1 BRA `(.L_x_17) ;  /* 0xfffffffc00f09947 */ /* 0x000fea000383ffff */
[----:B------:R-:W-:-:S13]  /*1410*/  LOP3.LUT P1, RZ, R11, 0xff, RZ, 0xc0, !PT ;  /* 0x000000ff0bff7812 */ /* 0x000fda000782c0ff */
[----:B------:R-:W-:Y:S05]  /*1420*/  @!P1 EXIT ;  /* 0x000000000000994d */ /* 0x000fea0003800000 */
[----:B------:R-:W0:Y:S01]  /*1430*/  S2UR UR5, SR_CgaCtaId ;  /* 0x00000000000579c3 */ /* 0x000e220000008800 */
[CC--:B------:R-:W-:Y:S01]  /*1440*/  LEA.HI R6, R12.reuse, R7.reuse, RZ, 0x2 ;  /* 0x000000070c067211 */ /* 0x0c0fe200078f10ff */
[----:B------:R-:W-:Y:S01]  /*1450*/  USHF.R.U32.HI UR4, URZ, 0x2, UR14 ;  /* 0x000000023f047899 */ /* 0x000fe2000801160e */
[----:B------:R-:W-:Y:S01]  /*1460*/  LEA.HI R14, R12, R7, RZ, 0x5 ;  /* 0x000000070c0e7211 */ /* 0x000fe200078f28ff */
[----:B------:R-:W-:Y:S01]  /*1470*/  UMOV UR12, 0x400 ;  /* 0x00000400000c7882 */ /* 0x000fe20000000000 */
[--C-:B------:R-:W-:Y:S01]  /*1480*/  SHF.R.S32.HI R13, RZ, 0x2, R6.reuse ;  /* 0x00000002ff0d7819 */ /* 0x100fe20000011406 */
[----:B------:R-:W-:Y:S01]  /*1490*/  ULOP3.LUT UR15, UR14, 0x3, URZ, 0xc0, !UPT ;  /* 0x000000030e0f7892 */ /* 0x000fe2000f8ec03f */
[----:B------:R-:W-:Y:S01]  /*14a0*/  SHF.R.S32.HI R12, RZ, 0x1f, R6 ;  /* 0x0000001fff0c7819 */ /* 0x000fe20000011406 */
[----:B------:R-:W-:Y:S01]  /*14b0*/  ULOP3.LUT UR4, UR4, 0x1, URZ, 0xc0, !UPT ;  /* 0x0000000104047892 */ /* 0x000fe2000f8ec03f */
[----:B------:R-:W-:Y:S01]  /*14c0*/  LOP3.LUT R6, R6, 0xfffffffc, RZ, 0xc0, !PT ;  /* 0xfffffffc06067812 */ /* 0x000fe200078ec0ff */
[----:B------:R-:W-:Y:S01]  /*14d0*/  USEL UR15, UR15, URZ, !UP0 ;  /* 0x0000003f0f0f7287 */ /* 0x000fe2000c000000 */
[----:B------:R-:W-:Y:S01]  /*14e0*/  LEA.HI R12, R12, R13, RZ, 0x3 ;  /* 0x0000000d0c0c7211 */ /* 0x000fe200078f18ff */
[----:B------:R-:W-:-:S02]  /*14f0*/  UISETP.EQ.U32.AND UP0, UPT, UR4, 0x1, !UP0 ;  /* 0x000000010400788c */ /* 0x000fc4000c702070 */
[----:B------:R-:W-:Y:S01]  /*1500*/  IMAD.IADD R11, R7, 0x1, -R6 ;  /* 0x00000001070b7824 */ /* 0x000fe200078e0a06 */
[----:B------:R-:W-:Y:S01]  /*1510*/  LOP3.LUT R6, R12, 0xfffffff8, RZ, 0xc0, !PT ;  /* 0xfffffff80c067812 */ /* 0x000fe200078ec0ff */
[----:B------:R-:W-:Y:S01]  /*1520*/  VIADD R12, R16, 0xffffffff ;  /* 0xffffffff100c7836 */ /* 0x000fe20000000000 */
[----:B------:R-:W-:Y:S01]  /*1530*/  UISETP.LT.AND UP1, UPT, UR14, 0x1, UPT ;  /* 0x000000010e00788c */ /* 0x000fe2000bf21270 */
[----:B------:R-:W-:Y:S02]  /*1540*/  ULDC UR6, c[0x0][0x284] ;  /* 0x0000a10000067ab9 */ /* 0x000fe40000000800 */
[----:B------:R-:W-:Y:S01]  /*1550*/  IMAD.IADD R6, R13, 0x1, -R6 ;  /* 0x000000010d067824 */ /* 0x000fe200078e0a06 */
[C---:B------:R-:W-:Y:S01]  /*1560*/  ISETP.NE.AND P1, PT, R12.reuse, RZ, PT ;  /* 0x000000ff0c00720c */ /* 0x040fe20003f25270 */
[----:B------:R-:W-:Y:S01]  /*1570*/  IMAD.SHL.U32 R12, R12, 0x8, RZ ;  /* 0x000000080c0c7824 */ /* 0x000fe200078e00ff */
[----:B------:R-:W-:Y:S01]  /*1580*/  SHF.R.S32.HI R13, RZ, 0x5, R14 ;  /* 0x00000005ff0d7819 */ /* 0x000fe2000001140e */
[----:B0-----:R-:W-:Y:S01]  /*1590*/  ULEA UR12, UR5, UR12, 0x18 ;  /* 0x0000000c050c7291 */ /* 0x001fe2000f8ec03f */
[--C-:B------:R-:W-:Y:S01]  /*15a0*/  SHF.R.S32.HI R7, RZ, 0x1f, R6.reuse ;  /* 0x0000001fff077819 */ /* 0x100fe20000011406 */
[----:B------:R-:W-:Y:S01]  /*15b0*/  USEL UR20, UR14, 0x1, UP1 ;  /* 0x000000010e147887 */ /* 0x000fe20008800000 */
[----:B------:R-:W-:Y:S01]  /*15c0*/  LOP3.LUT R12, R12, 0x8, RZ, 0xc0, !PT ;  /* 0x000000080c0c7812 */ /* 0x000fe200078ec0ff */
[----:B------:R-:W-:Y:S01]  /*15d0*/  UIADD3 UR4, UR12, 0x180, URZ ;  /* 0x000001800c047890 */ /* 0x000fe2000fffe03f */
[C-C-:B------:R-:W-:Y:S01]  /*15e0*/  IMAD R18, R13.reuse, -0x10, -R6.reuse ;  /* 0xfffffff00d127824 */ /* 0x140fe200078e0a06 */
[----:B------:R-:W-:Y:S01]  /*15f0*/  UIADD3 UR5, UR12, 0x8180, URZ ;  /* 0x000081800c057890 */ /* 0x000fe2000fffe03f */
[----:B------:R-:W-:Y:S01]  /*1600*/  IMAD.WIDE R6, R13, 0x10, R6 ;  /* 0x000000100d067825 */ /* 0x000fe200078e0206 */
[----:B------:R-:W-:Y:S01]  /*1610*/  UIADD3 UR26, UR12, 0x50, URZ ;  /* 0x000000500c1a7890 */ /* 0x000fe2000fffe03f */
[----:B------:R-:W-:Y:S01]  /*1620*/  SEL R85, RZ, 0x1, P1 ;  /* 0x00000001ff557807 */ /* 0x000fe20000800000 */
[----:B------:R-:W-:Y:S01]  /*1630*/  USHF.R.U32.HI UR4, URZ, 0x4, UR4 ;  /* 0x000000043f047899 */ /* 0x000fe20008011604 */
[C---:B------:R-:W-:Y:S01]  /*1640*/  LOP3.LUT R86, R12.reuse, 0x8, RZ, 0x3c, !PT ;  /* 0x000000080c567812 */ /* 0x040fe200078e3cff */
[----:B------:R-:W-:Y:S01]  /*1650*/  USHF.R.U32.HI UR5, URZ, 0x4, UR5 ;  /* 0x000000043f057899 */ /* 0x000fe20008011605 */
[----:B------:R-:W-:Y:S01]  /*1660*/  LOP3.LUT R17, R12, 0x18, RZ, 0x3c, !PT ;  /* 0x000000180c117812 */ /* 0x000fe200078e3cff */
[----:B------:R-:W-:Y:S01]  /*1670*/  ULOP3.LUT UR4, UR4, 0x3fff, URZ, 0xc0, !UPT ;  /* 0x00003fff04047892 */ /* 0x000fe2000f8ec03f */
[----:B------:R-:W-:Y:S01]  /*1680*/  LEA R16, R16, UR26, 0x3 ;  /* 0x0000001a10107c11 */ /* 0x000fe2000f8e18ff */
[----:B------:R-:W-:Y:S01]  /*1690*/  ULOP3.LUT UR5, UR5, 0x3fff, URZ, 0xc0, !UPT ;  /* 0x00003fff05057892 */ /* 0x000fe2000f8ec03f */
[----:B------:R-:W-:Y:S01]  /*16a0*/  VIADD R18, R18, UR6 ;  /* 0x0000000612127c36 */ /* 0x000fe20008000000 */
[----:B------:R-:W-:-:S02]  /*16b0*/  ULOP3.LUT UR24, UR7, 0x1, URZ, 0xfc, !UPT ;  /* 0x0000000107187892 */ /* 0x000fc4000f8efc3f */
[----:B------:R-:W-:Y:S02]  /*16c0*/  USHF.L.U32 UR25, UR14, 0x1, URZ ;  /* 0x000000010e197899 */ /* 0x000fe4000800063f */
[----:B------:R-:W-:Y:S02]  /*16d0*/  UIADD3 UR20, -UR20, UR14, URZ ;  /* 0x0000000e14147290 */ /* 0x000fe4000fffe13f */
[----:B------:R-:W-:Y:S02]  /*16e0*/  USEL UR21, URZ, 0x1, !UP0 ;  /* 0x000000013f157887 */ /* 0x000fe4000c000000 */
[----:B------:R-:W-:Y:S02]  /*16f0*/  ULOP3.LUT UR22, UR4, 0x10000, URZ, 0xfc, !UPT ;  /* 0x0001000004167892 */ /* 0x000fe4000f8efc3f */
[----:B------:R-:W-:-:S12]  /*1700*/  ULOP3.LUT UR23, UR5, 0x10000, URZ, 0xfc, !UPT ;  /* 0x0001000005177892 */ /* 0x000fd8000f8efc3f */
.L_x_108:
[----:B------:R-:W-:Y:S01]  /*1710*/  SHF.L.U32 R13, R85, 0x1f, RZ ;  /* 0x0000001f550d7819 */ /* 0x000fe200000006ff */
[----:B------:R-:W0:Y:S01]  /*1720*/  LDC R12, c[0x0][0x28c] ;  /* 0x0000a300ff0c7b82 */ /* 0x000e220000000800 */
[----:B------:R-:W-:Y:S01]  /*1730*/  UMOV UR4, URZ ;  /* 0x0000003f00047c82 */ /* 0x000fe20008000000 */
[----:B------:R-:W-:Y:S01]  /*1740*/  UMOV UR27, UR15 ;  /* 0x0000000f001b7c82 */ /* 0x000fe20008000000 */
[----:B------:R-:W1:Y:S01]  /*1750*/  SYNCS.PHASECHK.TRANS64.TRYWAIT P1, [R16+URZ+-0x8], R13 ;  /* 0xfffff80d100075a7 */ /* 0x000e62000802017f */
[----:B0-----:R-:W-:Y:S01]  /*1760*/  ISETP.GE.AND P2, PT, R12, 0x1, PT ;  /* 0x000000010c00780c */ /* 0x001fe20003f46270 */
[----:B-12-4-:R-:W-:-:S12]  /*1770*/  @!P1 BRA `(.L_x_18) ;  /* 0x0000005000bc9947 */ /* 0x016fd80003800000 */
.L_x_130:
[----:B------:R-:W-:Y:S01]  /*1780*/  UMOV UR5, URZ ;  /* 0x0000003f00057c82 */ /* 0x000fe20008000000 */
[----:B------:R-:W-:Y:S01]  /*1790*/  UMOV UR6, URZ ;  /* 0x0000003f00067c82 */ /* 0x000fe20008000000 */
[----:B------:R-:W-:Y:S01]  /*17a0*/  CS2R R20, SRZ ;  /* 0x0000000000147805 */ /* 0x000fe2000001ff00 */
[----:B------:R-:W-:Y:S01]  /*17b0*/  IMAD.MOV.U32 R19, RZ, RZ, RZ ;  /* 0x000000ffff137224 */ /* 0x000fe200078e00ff */
[----:B------:R-:W-:Y:S02]  /*17c0*/  CS2R R56, SRZ ;  /* 0x0000000000387805 */ /* 0x000fe4000001ff00 */
[----:B------:R-:W-:Y:S02]  /*17d0*/  CS2R R58, SRZ ;  /* 0x00000000003a7805 */ /* 0x000fe4000001ff00 */
[----:B------:R-:W-:Y:S02]  /*17e0*/  CS2R R60, SRZ ;  /* 0x00000000003c7805 */ /* 0x000fe4000001ff00 */
[----:B------:R-:W-:-:S02]  /*17f0*/  CS2R R62, SRZ ;  /* 0x00000000003e7805 */ /* 0x000fc4000001ff00 */
[----:B------:R-:W-:Y:S02]  /*1800*/  CS2R R64, SRZ ;  /* 0x0000000000407805 */ /* 0x000fe4000001ff00 */
[----:B------:R-:W-:Y:S02]  /*1810*/  CS2R R66, SRZ ;  /* 0x0000000000427805 */ /* 0x000fe4000001ff00 */
[----:B------:R-:W-:Y:S02]  /*1820*/  CS2R R68, SRZ ;  /* 0x0000000000447805 */ /* 0x000fe4000001ff00 */
[----:B------:R-:W-:Y:S02]  /*1830*/  CS2R R70, SRZ ;  /* 0x0000000000467805 */ /* 0x000fe4000001ff00 */
[----:B------:R-:W-:Y:S02]  /*1840*/  CS2R R72, SRZ ;  /* 0x0000000000487805 */ /* 0x000fe4000001ff00 */
[----:B------:R-:W-:-:S02]  /*1850*/  CS2R R74, SRZ ;  /* 0x00000000004a7805 */ /* 0x000fc4000001ff00 */
[----:B------:R-:W-:Y:S02]  /*1860*/  CS2R R76, SRZ ;  /* 0x00000000004c7805 */ /* 0x000fe4000001ff00 */
[----:B------:R-:W-:Y:S02]  /*1870*/  CS2R R78, SRZ ;  /* 0x00000000004e7805 */ /* 0x000fe4000001ff00 */
[----:B------:R-:W-:Y:S02]  /*1880*/  CS2R R80, SRZ ;  /* 0x0000000000507805 */ /* 0x000fe4000001ff00 */
[----:B------:R-:W-:Y:S01]  /*1890*/  CS2R R82, SRZ ;  /* 0x0000000000527805 */ /* 0x000fe2000001ff00 */
[----:B------:R-:W-:Y:S01]  /*18a0*/  IMAD.MOV.U32 R84, RZ, RZ, RZ ;  /* 0x000000ffff547224 */ /* 0x000fe200078e00ff */
[----:B------:R-:W-:Y:S01]  /*18b0*/  CS2R R24, SRZ ;  /* 0x0000000000187805 */ /* 0x000fe2000001ff00 */
[----:B------:R-:W-:Y:S01]  /*18c0*/  IMAD.U32 R22, RZ, RZ, UR21 ;  /* 0x00000015ff167e24 */ /* 0x000fe2000f8e00ff */
        /* <DEDUP_REMOVED lines=14> */
[----:B------:R-:W-:Y:S01]  /*19b0*/  CS2R R54, SRZ ;  /* 0x0000000000367805 */ /* 0x000fe2000001ff00 */
[----:B------:R-:W-:Y:S06]  /*19c0*/  @!P2 BRA `(.L_x_19) ;  /* 0x000000040090a947 */ /* 0x000fec0003800000 */
[----:B------:R-:W-:-:S06]  /*19d0*/  UISETP.NE.AND UP0, UPT, UR24, 0x3, UPT ;  /* 0x000000031800788c */ /* 0x000fcc000bf05270 */
[----:B------:R-:W-:-:S13]  /*19e0*/  PLOP3.LUT P2, PT, PT, PT, UP0, 0x80, 0x0 ;  /* 0x000000000000781c */ /* 0x000fda0003f4f008 */
[----:B------:R-:W-:Y:S05]  /*19f0*/  @!P2 BRA `(.L_x_20) ;  /* 0x000000000004a947 */ /* 0x000fea0003800000 */
[----:B------:R-:W-:Y:S01]  /*1a00*/  BPT.TRAP 0x1 ;  /* 0x000000040000795c */ /* 0x000fe20000300000 */
.L_x_20:
[----:B------:R-:W-:Y:S01]  /*1a10*/  ULEA UR4, UR15, UR12, 0x3 ;  /* 0x0000000c0f047291 */ /* 0x000fe2000f8e183f */
[----:B------:R-:W-:-:S05]  /*1a20*/  IMAD.U32 R12, RZ, RZ, UR21 ;  /* 0x00000015ff0c7e24 */ /* 0x000fca000f8e00ff */
[----:B------:R-:W-:-:S04]  /*1a30*/  SHF.L.U32 R12, R12, 0x1f, RZ ;  /* 0x0000001f0c0c7819 */ /* 0x000fc800000006ff */
[----:B------:R1:W3:Y:S01]  /*1a40*/  SYNCS.PHASECHK.TRANS64.TRYWAIT P1, [UR4], R12 ;  /* 0x0000000cff0075a7 */ /* 0x0002e20008020144 */
[----:B------:R-:W-:Y:S05]  /*1a50*/  @!P2 BRA `(.L_x_21) ;  /* 0x000000000004a947 */ /* 0x000fea0003800000 */
[----:B------:R-:W-:Y:S01]  /*1a60*/  BPT.TRAP 0x1 ;  /* 0x000000040000795c */ /* 0x000fe20000300000 */
.L_x_21:
[----:B---3--:R-:W-:Y:S05]  /*1a70*/  @P1 BRA `(.L_x_22) ;  /* 0x0000000000081947 */ /* 0x008fea0003800000 */
[----:B------:R-:W3:Y:S02]  /*1a80*/  SYNCS.PHASECHK.TRANS64.TRYWAIT P1, [UR4], R12 ;  /* 0x0000000cff0075a7 */ /* 0x000ee40008020144 */
[----:B---3--:R-:W-:Y:S05]  /*1a90*/  @!P1 BRA `(.L_x_23) ;  /* 0x0000005000089947 */ /* 0x008fea0003800000 */
.L_x_22:
[----:B------:R-:W-:Y:S01]  /*1aa0*/  ULEA UR4, UR15, UR22, 0x9 ;  /* 0x000000160f047291 */ /* 0x000fe2000f8e483f */
[----:B------:R-:W-:Y:S01]  /*1ab0*/  WARPGROUP.ARRIVE ;  /* 0x00000000000079c5 */ /* 0x000fe20000000000 */
[----:B------:R-:W-:Y:S01]  /*1ac0*/  ULEA UR5, UR15, UR23, 0x9 ;  /* 0x000000170f057291 */ /* 0x000fe2000f8e483f */
[----:B------:R-:W-:Y:S01]  /*1ad0*/  CS2R R20, SRZ ;  /* 0x0000000000147805 */ /* 0x000fe2000001ff00 */
[----:B------:R-:W-:Y:S01]  /*1ae0*/  UMOV UR9, 0x40000040 ;  /* 0x4000004000097882 */ /* 0x000fe20000000000 */
[----:B------:R-:W-:Y:S01]  /*1af0*/  UMOV UR11, 0x40000040 ;  /* 0x40000040000b7882 */ /* 0x000fe20000000000 */
[----:B------:R-:W-:Y:S01]  /*1b00*/  IMAD.MOV.U32 R19, RZ, RZ, RZ ;  /* 0x000000ffff137224 */ /* 0x000fe200078e00ff */
[----:B------:R-:W-:Y:S01]  /*1b10*/  UMOV UR8, UR4 ;  /* 0x0000000400087c82 */ /* 0x000fe20008000000 */
[----:B------:R-:W-:Y:S01]  /*1b20*/  CS2R R56, SRZ ;  /* 0x0000000000387805 */ /* 0x000fe2000001ff00 */
[----:B------:R-:W-:Y:S01]  /*1b30*/  UMOV UR10, UR5 ;  /* 0x00000005000a7c82 */ /* 0x000fe20008000000 */
[----:B------:R-:W-:Y:S01]  /*1b40*/  CS2R R58, SRZ ;  /* 0x00000000003a7805 */ /* 0x000fe2000001ff00 */
[----:B------:R-:W-:Y:S01]  /*1b50*/  QGMMA.64x64x32.F32.E5M2.E5M2 R24, gdesc[UR8], RZ, !UPT ;  /* 0x00e00000081879f3 */ /* 0x000fe2000c7038ff */
[----:B------:R-:W-:Y:S01]  /*1b60*/  UIADD3 UR8, UR4, 0x2, URZ ;  /* 0x0000000204087890 */ /* 0x000fe2000fffe03f */
[----:B------:R-:W-:Y:S01]  /*1b70*/  CS2R R60, SRZ ;  /* 0x00000000003c7805 */ /* 0x000fe2000001ff00 */
[----:B------:R-:W-:Y:S01]  /*1b80*/  UIADD3 UR10, UR5, 0x2, URZ ;  /* 0x00000002050a7890 */ /* 0x000fe2000fffe03f */
[----:B------:R-:W-:Y:S01]  /*1b90*/  CS2R R62, SRZ ;  /* 0x00000000003e7805 */ /* 0x000fe2000001ff00 */
[----:B------:R-:W-:Y:S01]  /*1ba0*/  UMOV UR9, 0x40000040 ;  /* 0x4000004000097882 */ /* 0x000fe20000000000 */
[----:B------:R-:W-:Y:S01]  /*1bb0*/  UMOV UR11, 0x40000040 ;  /* 0x40000040000b7882 */ /* 0x000fe20000000000 */
        /* <DEDUP_REMOVED lines=9> */
[----:B------:R-:W-:Y:S01]  /*1c50*/  CS2R R82, SRZ ;  /* 0x0000000000527805 */ /* 0x000fe2000001ff00 */
[----:B------:R-:W-:Y:S01]  /*1c60*/  IMAD.MOV.U32 R84, RZ, RZ, RZ ;  /* 0x000000ffff547224 */ /* 0x000fe200078e00ff */
[----:B------:R-:W-:Y:S01]  /*1c70*/  QGMMA.64x64x32.F32.E5M2.E5M2 R24, gdesc[UR8], R24 ;  /* 0x00e00000081879f3 */ /* 0x000fe20008703818 */
[----:B------:R-:W-:Y:S02]  /*1c80*/  UIADD3 UR8, UR4, 0x4, URZ ;  /* 0x0000000404087890 */ /* 0x000fe4000fffe03f */
[----:B------:R-:W-:Y:S01]  /*1c90*/  UIADD3 UR10, UR5, 0x4, URZ ;  /* 0x00000004050a7890 */ /* 0x000fe2000fffe03f */
[----:B------:R-:W-:Y:S01]  /*1ca0*/  UMOV UR9, 0x40000040 ;  /* 0x4000004000097882 */ /* 0x000fe20000000000 */
[----:B------:R-:W-:-:S07]  /*1cb0*/  UMOV UR11, 0x40000040 ;  /* 0x40000040000b7882 */ /* 0x000fce0000000000 */
[----:B------:R-:W-:Y:S01]  /*1cc0*/  QGMMA.64x64x32.F32.E5M2.E5M2 R24, gdesc[UR8], R24 ;  /* 0x00e00000081879f3 */ /* 0x000fe20008703818 */
[----:B------:R-:W-:Y:S02]  /*1cd0*/  UIADD3 UR10, UR5, 0x6, URZ ;  /* 0x00000006050a7890 */ /* 0x000fe4000fffe03f */
[----:B------:R-:W-:Y:S01]  /*1ce0*/  UIADD3 UR8, UR4, 0x6, URZ ;  /* 0x0000000604087890 */ /* 0x000fe2000fffe03f */
[----:B------:R-:W-:Y:S01]  /*1cf0*/  ULDC UR5, c[0x0][0x50c] ;  /* 0x0001430000057ab9 */ /* 0x000fe20000000800 */
[----:B------:R-:W-:Y:S01]  /*1d00*/  UMOV UR9, 0x40000040 ;  /* 0x4000004000097882 */ /* 0x000fe20000000000 */
[----:B------:R-:W-:Y:S01]  /*1d10*/  UISETP.NE.AND UP0, UPT, UR5, 0x4, UPT ;  /* 0x000000040500788c */ /* 0x000fe2000bf05270 */
[----:B------:R-:W-:Y:S01]  /*1d20*/  UMOV UR11, 0x40000040 ;  /* 0x40000040000b7882 */ /* 0x000fe20000000000 */
[----:B------:R-:W-:Y:S02]  /*1d30*/  UMOV UR4, 0x4 ;  /* 0x0000000400047882 */ /* 0x000fe40000000000 */
[----:B------:R-:W-:-:S06]  /*1d40*/  USEL UR5, URZ, 0x1, UP0 ;  /* 0x000000013f057887 */ /* 0x000fcc0008000000 */
[----:B------:R-:W-:Y:S01]  /*1d50*/  ISETP.NE.AND P1, PT, RZ, UR5, PT ;  /* 0x00000005ff007c0c */ /* 0x000fe2000bf25270 */
[----:B------:R-:W-:-:S12]  /*1d60*/  QGMMA.64x64x32.F32.E5M2.E5M2 R24, gdesc[UR8], R24, gsb0 ;  /* 0x00e00000081879f3 */ /* 0x000fd80008003818 */
[----:B------:R-:W-:Y:S05]  /*1d70*/  @!P1 BRA `(.L_x_24) ;  /* 0x0000000000889947 */ /* 0x000fea0003800000 */
[----:B------:R-:W-:Y:S02]  /*1d80*/  WARPGROUP.DEPBAR.LE gsb0, 0x0 ;  /* 0x00008000000079c5 */ /* 0x000fe40000010000 */
[----:B------:R-:W-:-:S01]  /*1d90*/  FADD R83, RZ, R24 ;  /* 0x00000018ff537221 */ /* 0x000fc20000000000 */
[----:B------:R-:W-:Y:S01]  /*1da0*/  FADD R84, RZ, R25 ;  /* 0x00000019ff547221 */ /* 0x000fe20000000000 */
        /* <DEDUP_REMOVED lines=30> */
[----:B------:R-:W-:-:S06]  /*1f90*/  UMOV UR4, URZ ;  /* 0x0000003f00047c82 */ /* 0x000fcc0008000000 */
.L_x_24:
[----:B------:R-:W-:-:S04]  /*1fa0*/  UIADD3 UR27, UR15, 0x1, URZ ;  /* 0x000000010f1b7890 */ /* 0x000fc8000fffe03f */
[----:B------:R-:W-:-:S04]  /*1fb0*/  UISETP.NE.AND UP0, UPT, UR27, 0x4, UPT ;  /* 0x000000041b00788c */ /* 0x000fc8000bf05270 */
[----:B------:R-:W-:Y:S02]  /*1fc0*/  USEL UR6, URZ, 0x1, UP0 ;  /* 0x000000013f067887 */ /* 0x000fe40008000000 */
[----:B------:R-:W-:Y:S02]  /*1fd0*/  USEL UR27, UR27, URZ, UP0 ;  /* 0x0000003f1b1b7287 */ /* 0x000fe40008000000 */
[----:B------:R-:W-:-:S06]  /*1fe0*/  ULOP3.LUT UR6, UR21, UR6, URZ, 0x3c, !UPT ;  /* 0x0000000615067292 */ /* 0x000fcc000f8e3c3f */
[----:B------:R-:W-:Y:S01]  /*1ff0*/  IMAD.U32 R22, RZ, RZ, UR6 ;  /* 0x00000006ff167e24 */ /* 0x000fe2000f8e00ff */
[----:B------:R-:W-:-:S06]  /*2000*/  UMOV UR6, 0x1 ;  /* 0x0000000100067882 */ /* 0x000fcc0000000000 */
.L_x_19:
[----:B------:R-:W-:-:S06]  /*2010*/  UISETP.GE.AND UP0, UPT, UR20, 0x1, UPT ;  /* 0x000000011400788c */ /* 0x000fcc000bf06270 */
[----:B------:R-:W-:-:S13]  /*2020*/  PLOP3.LUT P1, PT, PT, PT, UP0, 0x80, 0x0 ;  /* 0x000000000000781c */ /* 0x000fda0003f2f008 */
[----:B------:R-:W-:Y:S05]  /*2030*/  @!P1 BRA `(.L_x_25) ;  /* 0x00000004009c9947 */ /* 0x000fea0003800000 */
[----:B01----:R-:W-:Y:S01]  /*2040*/  IMAD.U32 R12, RZ, RZ, UR20 ;  /* 0x00000014ff0c7e24 */ /* 0x003fe2000f8e00ff */
[----:B------:R-:W-:Y:S01]  /*2050*/  ULDC UR28, c[0x0][0x50c] ;  /* 0x00014300001c7ab9 */ /* 0x000fe20000000800 */
[----:B------:R-:W-:-:S07]  /*2060*/  IMAD.U32 R13, RZ, RZ, UR15 ;  /* 0x0000000fff0d7e24 */ /* 0x000fce000f8e00ff */
.L_x_33:
[----:B------:R-:W-:-:S06]  /*2070*/  UISETP.NE.AND UP0, UPT, UR24, 0x3, UPT ;  /* 0x000000031800788c */ /* 0x000fcc000bf05270 */
[----:B------:R-:W-:-:S13]  /*2080*/  PLOP3.LUT P2, PT, PT, PT, UP0, 0x80, 0x0 ;  /* 0x000000000000781c */ /* 0x000fda0003f4f008 */
[----:B0-----:R-:W-:Y:S05]  /*2090*/  @!P2 BRA `(.L_x_26) ;  /* 0x000000000004a947 */ /* 0x001fea0003800000 */
[----:B------:R-:W-:Y:S01]  /*20a0*/  BPT.TRAP 0x1 ;  /* 0x000000040000795c */ /* 0x000fe20000300000 */
.L_x_26:
[----:B------:R-:W-:Y:S01]  /*20b0*/  ULEA UR8, UR27, UR12, 0x3 ;  /* 0x0000000c1b087291 */ /* 0x000fe2000f8e183f */
[----:B------:R-:W-:-:S08]  /*20c0*/  SHF.L.U32 R14, R22, 0x1f, RZ ;  /* 0x0000001f160e7819 */ /* 0x000fd000000006ff */
[----:B------:R0:W1:Y:S01]  /*20d0*/  SYNCS.PHASECHK.TRANS64.TRYWAIT P1, [UR8], R14 ;  /* 0x0000000eff0075a7 */ /* 0x0000620008020148 */
[----:B------:R-:W-:Y:S05]  /*20e0*/  @!P2 BRA `(.L_x_27) ;  /* 0x000000000004a947 */ /* 0x000fea0003800000 */
[----:B------:R-:W-:Y:S01]  /*20f0*/  BPT.TRAP 0x1 ;  /* 0x000000040000795c */ /* 0x000fe20000300000 */
.L_x_27:
[----:B-1----:R-:W-:Y:S05]  /*2100*/  @P1 BRA `(.L_x_28) ;  /* 0x0000000000081947 */ /* 0x002fea0003800000 */
[----:B------:R-:W1:Y:S02]  /*2110*/  SYNCS.PHASECHK.TRANS64.TRYWAIT P1, [UR8], R14 ;  /* 0x0000000eff0075a7 */ /* 0x000e640008020148 */
[----:B-1----:R-:W-:Y:S05]  /*2120*/  @!P1 BRA `(.L_x_29) ;  /* 0x00000048007c9947 */ /* 0x002fea0003800000 */
.L_x_28:
[----:B------:R-:W-:Y:S01]  /*2130*/  UISETP.NE.AND UP0, UPT, UR5, URZ, UPT ;  /* 0x0000003f0500728c */ /* 0x000fe2000bf05270 */
[----:B------:R-:W-:Y:S01]  /*2140*/  WARPGROUP.ARRIVE ;  /* 0x00000000000079c5 */ /* 0x000fe20000000000 */
[----:B------:R-:W-:Y:S02]  /*2150*/  ULEA UR5, UR27, UR22, 0x9 ;  /* 0x000000161b057291 */ /* 0x000fe4000f8e483f */
[----:B------:R-:W-:Y:S01]  /*2160*/  USEL UR6, UR6, URZ, !UP0 ;  /* 0x0000003f06067287 */ /* 0x000fe2000c000000 */
[----:B------:R-:W-:Y:S01]  /*2170*/  UMOV UR9, 0x40000040 ;  /* 0x4000004000097882 */ /* 0x000fe20000000000 */
[----:B------:R-:W-:Y:S02]  /*2180*/  UMOV UR11, 0x40000040 ;  /* 0x40000040000b7882 */ /* 0x000fe40000000000 */
[----:B------:R-:W-:Y:S02]  /*2190*/  UISETP.NE.U32.AND UP0, UPT, UR6, URZ, UPT ;  /* 0x0000003f0600728c */ /* 0x000fe4000bf05070 */
[----:B------:R-:W-:Y:S01]  /*21a0*/  ULEA UR6, UR27, UR23, 0x9 ;  /* 0x000000171b067291 */ /* 0x000fe2000f8e483f */
[----:B------:R-:W-:Y:S01]  /*21b0*/  UMOV UR8, UR5 ;  /* 0x0000000500087c82 */ /* 0x000fe20008000000 */
[----:B------:R-:W-:-:S05]  /*21c0*/  UIADD3 UR4, UR4, 0x4, URZ ;  /* 0x0000000404047890 */ /* 0x000fca000fffe03f */
[----:B------:R-:W-:Y:S02]  /*21d0*/  UMOV UR10, UR6 ;  /* 0x00000006000a7c82 */ /* 0x000fe40008000000 */
[----:B------:R-:W-:Y:S01]  /*21e0*/  QGMMA.64x64x32.F32.E5M2.E5M2 R24, gdesc[UR8], R24, UP0 ;  /* 0x00e00000081879f3 */ /* 0x000fe2000bf03818 */
[----:B------:R-:W-:Y:S02]  /*21f0*/  UIADD3 UR8, UR5, 0x2, URZ ;  /* 0x0000000205087890 */ /* 0x000fe4000fffe03f */
[----:B------:R-:W-:Y:S01]  /*2200*/  UIADD3 UR10, UR6, 0x2, URZ ;  /* 0x00000002060a7890 */ /* 0x000fe2000fffe03f */
[----:B------:R-:W-:Y:S01]  /*2210*/  UMOV UR9, 0x40000040 ;  /* 0x4000004000097882 */ /* 0x000fe20000000000 */
[----:B------:R-:W-:Y:S01]  /*2220*/  UMOV UR11, 0x40000040 ;  /* 0x40000040000b7882 */ /* 0x000fe20000000000 */
[----:B------:R-:W-:-:S06]  /*2230*/  UISETP.NE.AND UP0, UPT, UR4, UR28, UPT ;  /* 0x0000001c0400728c */ /* 0x000fcc000bf05270 */
        /* <DEDUP_REMOVED lines=8> */
[----:B------:R-:W-:Y:S01]  /*22c0*/  UMOV UR9, 0x40000040 ;  /* 0x4000004000097882 */ /* 0x000fe20000000000 */
[----:B------:R-:W-:Y:S01]  /*22d0*/  UMOV UR11, 0x40000040 ;  /* 0x40000040000b7882 */ /* 0x000fe20000000000 */
[----:B------:R-:W-:-:S06]  /*22e0*/  USEL UR5, URZ, 0x1, UP0 ;  /* 0x000000013f057887 */ /* 0x000fcc0008000000 */
[----:B------:R-:W-:Y:S01]  /*22f0*/  ISETP.NE.AND P1, PT, RZ, UR5, PT ;  /* 0x00000005ff007c0c */ /* 0x000fe2000bf25270 */
[----:B------:R-:W-:Y:S03]  /*2300*/  QGMMA.64x64x32.F32.E5M2.E5M2 R24, gdesc[UR8], R24, gsb0 ;  /* 0x00e00000081879f3 */ /* 0x000fe60008003818 */
[----:B------:R-:W-:-:S09]  /*2310*/  WARPGROUP.DEPBAR.LE gsb0, 0x1 ;  /* 0x00008000000079c5 */ /* 0x000fd20000010100 */
[----:B------:R-:W-:Y:S05]  /*2320*/  @!P1 BRA `(.L_x_30) ;  /* 0x0000000000889947 */ /* 0x000fea0003800000 */
[----:B------:R-:W-:Y:S02]  /*2330*/  WARPGROUP.DEPBAR.LE gsb0, 0x0 ;  /* 0x00008000000079c5 */ /* 0x000fe40000010000 */
[----:B------:R-:W-:-:S01]  /*2340*/  FADD R83, R24, R83 ;  /* 0x0000005318537221 */ /* 0x000fc20000000000 */
[----:B------:R-:W-:Y:S01]  /*2350*/  FADD R84, R25, R84 ;  /* 0x0000005419547221 */ /* 0x000fe20000000000 */
        /* <DEDUP_REMOVED lines=30> */
[----:B------:R-:W-:-:S06]  /*2540*/  UMOV UR4, URZ ;  /* 0x0000003f00047c82 */ /* 0x000fcc0008000000 */
.L_x_30:
[----:B------:R-:W-:Y:S05]  /*2550*/  @!P2 BRA `(.L_x_31) ;  /* 0x000000000004a947 */ /* 0x000fea0003800000 */
[----:B------:R-:W-:Y:S01]  /*2560*/  BPT.TRAP 0x1 ;  /* 0x000000040000795c */ /* 0x000fe20000300000 */
.L_x_31:
[----:B------:R-:W-:Y:S01]  /*2570*/  UISETP.GT.U32.AND UP0, UPT, UR7, 0x1, UPT ;  /* 0x000000010700788c */ /* 0x000fe2000bf04070 */
[----:B01----:R-:W-:-:S05]  /*2580*/  @P0 LEA R14, R13, UR12, 0x3 ;  /* 0x0000000c0d0e0c11 */ /* 0x003fca000f8e18ff */
[----:B------:R-:W-:Y:S01]  /*2590*/  PLOP3.LUT P1, PT, PT, PT, UP0, 0x80, 0x0 ;  /* 0x000000000000781c */ /* 0x000fe20003f2f008 */
[----:B------:R-:W-:-:S05]  /*25a0*/  @P0 VIADD R15, R14, 0x20 ;  /* 0x000000200e0f0836 */ /* 0x000fca0000000000 */
[----:B------:R-:W-:-:S04]  /*25b0*/  @P0 PRMT R15, R8, 0x654, R15 ;  /* 0x00000654080f0816 */ /* 0x000fc8000000000f */
[----:B------:R0:W-:Y:S03]  /*25c0*/  @P0 SYNCS.ARRIVE.TRANS64.RED.A1T0 RZ, [R15+URZ], RZ ;  /* 0x000000ff0fff09a7 */ /* 0x0001e6000810043f */
[----:B------:R-:W-:Y:S05]  /*25d0*/  @P1 BRA `(.L_x_32) ;  /* 0x0000000000041947 */ /* 0x000fea0003800000 */
[----:B------:R-:W-:Y:S01]  /*25e0*/  BPT.TRAP 0x1 ;  /* 0x000000040000795c */ /* 0x000fe20000300000 */
.L_x_32:
[----:B------:R-:W-:Y:S01]  /*25f0*/  UIADD3 UR27, UR27, 0x1, URZ ;  /* 0x000000011b1b7890 */ /* 0x000fe2000fffe03f */
[C---:B------:R-:W-:Y:S01]  /*2600*/  ISETP.GT.AND P2, PT, R12.reuse, 0x1, PT ;  /* 0x000000010c00780c */ /* 0x040fe20003f44270 */
[----:B------:R-:W-:Y:S02]  /*2610*/  VIADD R13, R13, 0x1 ;  /* 0x000000010d0d7836 */ /* 0x000fe40000000000 */
[----:B------:R-:W-:Y:S01]  /*2620*/  UISETP.NE.AND UP0, UPT, UR27, 0x4, UPT ;  /* 0x000000041b00788c */ /* 0x000fe2000bf05270 */
[----:B------:R-:W-:Y:S02]  /*2630*/  VIADD R12, R12, 0xffffffff ;  /* 0xffffffff0c0c7836 */ /* 0x000fe40000000000 */
[C---:B------:R-:W-:Y:S01]  /*2640*/  ISETP.NE.AND P1, PT, R13.reuse, 0x4, PT ;  /* 0x000000040d00780c */ /* 0x040fe20003f25270 */
[----:B------:R-:W-:Y:S02]  /*2650*/  USEL UR6, URZ, 0x1, UP0 ;  /* 0x000000013f067887 */ /* 0x000fe40008000000 */
[----:B------:R-:W-:Y:S01]  /*2660*/  USEL UR27, UR27, URZ, UP0 ;  /* 0x0000003f1b1b7287 */ /* 0x000fe20008000000 */
[----:B------:R-:W-:-:S03]  /*2670*/  SEL R13, R13, RZ, P1 ;  /* 0x000000ff0d0d7207 */ /* 0x000fc60000800000 */
[----:B------:R-:W-:Y:S01]  /*2680*/  LOP3.LUT R22, R22, UR6, RZ, 0x3c, !PT ;  /* 0x0000000616167c12 */ /* 0x000fe2000f8e3cff */
[----:B------:R-:W-:Y:S01]  /*2690*/  UMOV UR6, 0x1 ;  /* 0x0000000100067882 */ /* 0x000fe20000000000 */
[----:B------:R-:W-:Y:S06]  /*26a0*/  @P2 BRA `(.L_x_33) ;  /* 0xfffffff800702947 */ /* 0x000fec000383ffff */
.L_x_25:
[----:B------:R-:W-:Y:S01]  /*26b0*/  UISETP.NE.AND UP0, UPT, UR4, URZ, UPT ;  /* 0x0000003f0400728c */ /* 0x000fe2000bf05270 */
[----:B01----:R-:W0:Y:S03]  /*26c0*/  LDC R12, c[0x0][0x28c] ;  /* 0x0000a300ff0c7b82 */ /* 0x003e260000000800 */
[----:B------:R-:W-:-:S06]  /*26d0*/  USEL UR4, URZ, 0x1, !UP0 ;  /* 0x000000013f047887 */ /* 0x000fcc000c000000 */
[----:B------:R-:W-:-:S13]  /*26e0*/  ISETP.NE.AND P1, PT, RZ, UR4, PT ;  /* 0x00000004ff007c0c */ /* 0x000fda000bf25270 */
[----:B------:R-:W-:Y:S05]  /*26f0*/  @!P1 BRA `(.L_x_34) ;  /* 0x0000000000849947 */ /* 0x000fea0003800000 */
[----:B------:R-:W-:Y:S02]  /*2700*/  WARPGROUP.DEPBAR.LE gsb0, 0x0 ;  /* 0x00008000000079c5 */ /* 0x000fe40000010000 */
[----:B------:R-:W-:Y:S01]  /*2710*/  FADD R83, R24, R83 ;  /* 0x0000005318537221 */ /* 0x000fe20000000000 */
        /* <DEDUP_REMOVED lines=30> */
[----:B------:R-:W-:-:S07]  /*2900*/  FADD R20, R20, R55 ;  /* 0x0000003714147221 */ /* 0x000fce0000000000 */
.L_x_34:
[----:B0-----:R-:W-:Y:S01]  /*2910*/  ISETP.GE.AND P1, PT, R12, 0x1, PT ;  /* 0x000000010c00780c */ /* 0x001fe20003f26270 */
[----:B------:R0:W-:Y:S01]  /*2920*/  SYNCS.ARRIVE.TRANS64.A1T0 RZ, [R86+UR26], RZ ;  /* 0x000000ff56ff79a7 */ /* 0x0001e2000810001a */
[----:B------:R-:W-:-:S11]  /*2930*/  WARPGROUP.DEPBAR.LE gsb0, 0x0 ;  /* 0x00008000000079c5 */ /* 0x000fd60000010000 */
[----:B------:R-:W-:Y:S05]  /*2940*/  @!P1 BRA `(.L_x_35) ;  /* 0x0000000000449947 */ /* 0x000fea0003800000 */
[----:B------:R-:W-:-:S06]  /*2950*/  UISETP.NE.AND UP0, UPT, UR24, 0x3, UPT ;  /* 0x000000031800788c */ /* 0x000fcc000bf05270 */
[----:B------:R-:W-:-:S13]  /*2960*/  PLOP3.LUT P1, PT, PT, PT, UP0, 0x80, 0x0 ;  /* 0x000000000000781c */ /* 0x000fda0003f2f008 */
[----:B------:R-:W-:Y:S05]  /*2970*/  @!P1 BRA `(.L_x_36) ;  /* 0x0000000000049947 */ /* 0x000fea0003800000 */
[----:B------:R-:W-:Y:S01]  /*2980*/  BPT.TRAP 0x1 ;  /* 0x000000040000795c */ /* 0x000fe20000300000 */
.L_x_36:
[----:B------:R-:W-:Y:S01]  /*2990*/  VOTEU.ANY UP0, P0 ;  /* 0x00000000003f7886 */ /* 0x000fe20000000100 */
[----:B------:R-:W-:-:S04]  /*29a0*/  IMAD.U32 R13, RZ, RZ, UR12 ;  /* 0x0000000cff0d7e24 */ /* 0x000fc8000f8e00ff */
[----:B------:R-:W-:Y:S02]  /*29b0*/  @UP0 UIADD3 UR4, UR20, UR15, URZ ;  /* 0x0000000f14040290 */ /* 0x000fe4000fffe03f */
[----:B------:R-:W-:-:S04]  /*29c0*/  UISETP.GT.U32.AND UP0, UPT, UR7, 0x1, UPT ;  /* 0x000000010700788c */ /* 0x000fc8000bf04070 */
[----:B------:R-:W-:Y:S02]  /*29d0*/  IMAD.U32 R12, RZ, RZ, UR4 ;  /* 0x00000004ff0c7e24 */ /* 0x000fe4000f8e00ff */
[----:B------:R-:W-:Y:S02]  /*29e0*/  PLOP3.LUT P1, PT, PT, PT, UP0, 0x80, 0x0 ;  /* 0x000000000000781c */ /* 0x000fe40003f2f008 */
[----:B------:R-:W-:-:S05]  /*29f0*/  @P0 IMAD.SHL.U32 R12, R12, 0x8, RZ ;  /* 0x000000080c0c0824 */ /* 0x000fca00078e00ff */
[----:B------:R-:W-:-:S04]  /*2a00*/  @P0 LOP3.LUT R12, R12, 0x18, RZ, 0xc0, !PT ;  /* 0x000000180c0c0812 */ /* 0x000fc800078ec0ff */
[----:B------:R-:W-:-:S04]  /*2a10*/  @P0 IADD3 R13, R13, 0x20, R12 ;  /* 0x000000200d0d0810 */ /* 0x000fc80007ffe00c */
[----:B------:R-:W-:-:S04]  /*2a20*/  @P0 PRMT R13, R8, 0x654, R13 ;  /* 0x00000654080d0816 */ /* 0x000fc8000000000d */
[----:B------:R1:W-:Y:S01]  /*2a30*/  @P0 SYNCS.ARRIVE.TRANS64.RED.A1T0 RZ, [R13+URZ], RZ ;  /* 0x000000ff0dff09a7 */ /* 0x0003e2000810043f */
[----:B------:R-:W-:Y:S05]  /*2a40*/  @P1 BRA `(.L_x_35) ;  /* 0x0000000000041947 */ /* 0x000fea0003800000 */
[----:B------:R-:W-:Y:S01]  /*2a50*/  BPT.TRAP 0x1 ;  /* 0x000000040000795c */ /* 0x000fe20000300000 */
.L_x_35:
[----:B-1----:R-:W-:Y:S01]  /*2a60*/  SHF.L.U32 R13, R85, 0x1f, RZ ;  /* 0x0000001f550d7819 */ /* 0x002fe200000006ff */
[----:B------:R-:W1:Y:S01]  /*2a70*/  LDC R22, c[0x0][0x288] ;  /* 0x0000a200ff167b82 */ /* 0x000e620000000800 */
[----:B------:R-:W-:Y:S02]  /*2a80*/  IMAD.SHL.U32 R23, R2, 0x40, RZ ;  /* 0x0000004002177824 */ /* 0x000fe400078e00ff */
[----:B------:R-:W3:Y:S02]  /*2a90*/  SYNCS.PHASECHK.TRANS64.TRYWAIT P1, [R16+URZ+0x8], R13 ;  /* 0x0000080d100075a7 */ /* 0x000ee4000802017f */
[----:B---3--:R-:W-:Y:S05]  /*2aa0*/  @!P1 BRA `(.L_x_37) ;  /* 0x0000004000349947 */ /* 0x008fea0003800000 */
.L_x_131:
[----:B------:R-:W-:Y:S01]  /*2ab0*/  ULDC UR4, c[0x0][0x284] ;  /* 0x0000a10000047ab9 */ /* 0x000fe20000000800 */
[----:B------:R-:W-:Y:S01]  /*2ac0*/  IMAD.SHL.U32 R29, R3, 0x40, RZ ;  /* 0x00000040031d7824 */ /* 0x000fe200078e00ff */
[----:B------:R-:W-:-:S04]  /*2ad0*/  ISETP.GE.AND P1, PT, R23, UR4, PT ;  /* 0x0000000417007c0c */ /* 0x000fc8000bf26270 */
[----:B-1----:R-:W-:-:S13]  /*2ae0*/  ISETP.GE.OR P1, PT, R29, R22, P1 ;  /* 0x000000161d00720c */ /* 0x002fda0000f26670 */
[----:B------:R-:W-:Y:S05]  /*2af0*/  @P1 BRA `(.L_x_38) ;  /* 0x0000002400d01947 */ /* 0x000fea0003800000 */
[----:B------:R-:W1:Y:S01]  /*2b00*/  LDC.64 R24, c[0x0][0x5c8] ;  /* 0x00017200ff187b82 */ /* 0x000e620000000a00 */
[----:B------:R-:W-:Y:S01]  /*2b10*/  IMAD.SHL.U32 R14, R11, 0x2, RZ ;  /* 0x000000020b0e7824 */ /* 0x000fe200078e00ff */
[----:B------:R-:W-:Y:S01]  /*2b20*/  SHF.R.S32.HI R30, RZ, 0x1f, R4 ;  /* 0x0000001fff1e7819 */ /* 0x000fe20000011404 */
[----:B------:R-:W-:Y:S01]  /*2b30*/  ULDC.64 UR4, c[0x0][0x5d0] ;  /* 0x0001740000047ab9 */ /* 0x000fe20000000a00 */
[----:B------:R-:W-:Y:S01]  /*2b40*/  IMAD.WIDE R26, R2, 0x40, R6 ;  /* 0x00000040021a7825 */ /* 0x000fe200078e0206 */
[----:B------:R-:W-:Y:S01]  /*2b50*/  SHF.R.S32.HI R28, RZ, 0x1f, R29 ;  /* 0x0000001fff1c7819 */ /* 0x000fe2000001141d */
[----:B------:R-:W-:Y:S01]  /*2b60*/  BSSY B0, `(.L_x_38) ;  /* 0x000026d000007945 */ /* 0x000fe20003800000 */
[--C-:B------:R-:W-:Y:S01]  /*2b70*/  SHF.R.S32.HI R15, RZ, 0x1f, R14.reuse ;  /* 0x0000001fff0f7819 */ /* 0x100fe2000001140e */
[----:B------:R-:W-:Y:S02]  /*2b80*/  IMAD R3, R30, UR4, RZ ;  /* 0x000000041e037c24 */ /* 0x000fe4000f8e02ff */
[----:B---3--:R-:W-:-:S04]  /*2b90*/  IMAD.WIDE.U32 R12, R4, UR4, R14 ;  /* 0x00000004040c7c25 */ /* 0x008fc8000f8e000e */
[----:B------:R-:W-:Y:S01]  /*2ba0*/  IMAD R3, R4, UR5, R3 ;  /* 0x0000000504037c24 */ /* 0x000fe2000f8e0203 */
[----:B------:R-:W-:Y:S01]  /*2bb0*/  IADD3 R2, P1, R29, R12, RZ ;  /* 0x0000000c1d027210 */ /* 0x000fe20007f3e0ff */
[----:B------:R-:W-:-:S03]  /*2bc0*/  ULDC.64 UR4, c[0x0][0x5c0] ;  /* 0x0001700000047ab9 */ /* 0x000fc60000000a00 */
[----:B------:R-:W-:Y:S01]  /*2bd0*/  IADD3.X R3, R28, R13, R3, P1, !PT ;  /* 0x0000000d1c037210 */ /* 0x000fe20000ffe403 */
[-C--:B-1----:R-:W-:Y:S02]  /*2be0*/  IMAD R12, R27, R24.reuse, RZ ;  /* 0x000000181b0c7224 */ /* 0x082fe400078e02ff */
[----:B------:R-:W-:-:S04]  /*2bf0*/  IMAD.WIDE.U32 R2, R26, R24, R2 ;  /* 0x000000181a027225 */ /* 0x000fc800078e0002 */
[----:B------:R-:W-:Y:S01]  /*2c00*/  IMAD R13, R26, R25, R12 ;  /* 0x000000191a0d7224 */ /* 0x000fe200078e020c */
[----:B------:R-:W-:Y:S02]  /*2c10*/  LEA R12, P1, R24, R2, 0x3 ;  /* 0x00000002180c7211 */ /* 0x000fe400078218ff */
[----:B------:R-:W-:Y:S01]  /*2c20*/  IADD3 R2, P2, R2, UR4, RZ ;  /* 0x0000000402027c10 */ /* 0x000fe2000ff5e0ff */
[----:B------:R-:W-:Y:S01]  /*2c30*/  IMAD.IADD R3, R3, 0x1, R13 ;  /* 0x0000000103037824 */ /* 0x000fe200078e020d */
[----:B------:R-:W-:-:S04]  /*2c40*/  IADD3 R12, P3, R12, UR4, RZ ;  /* 0x000000040c0c7c10 */ /* 0x000fc8000ff7e0ff */
[----:B------:R-:W-:Y:S01]  /*2c50*/  LEA.HI.X R13, R24, R3, R25, 0x3, P1 ;  /* 0x00000003180d7211 */ /* 0x000fe200008f1c19 */
[----:B------:R-:W-:Y:S01]  /*2c60*/  IMAD R25, R11, -0x2, R22 ;  /* 0xfffffffe0b197824 */ /* 0x000fe200078e0216 */
[----:B----45:R-:W-:Y:S01]  /*2c70*/  FSETP.NEU.AND P1, PT, R10, RZ, PT ;  /* 0x000000ff0a00720b */ /* 0x030fe20003f2d000 */
[----:B------:R-:W-:Y:S01]  /*2c80*/  IMAD.IADD R24, R18, 0x1, -R23 ;  /* 0x0000000112187824 */ /* 0x000fe200078e0a17 */
[----:B------:R-:W-:Y:S01]  /*2c90*/  IADD3.X R3, R3, UR5, RZ, P2, !PT ;  /* 0x0000000503037c10 */ /* 0x000fe200097fe4ff */
[----:B------:R-:W-:Y:S01]  /*2ca0*/  IMAD.IADD R25, R25, 0x1, -R29 ;  /* 0x0000000119197824 */ /* 0x000fe200078e0a1d */
[----:B------:R-:W-:-:S09]  /*2cb0*/  IADD3.X R13, R13, UR5, RZ, P3, !PT ;  /* 0x000000050d0d7c10 */ /* 0x000fd20009ffe4ff */
[----:B------:R-:W-:Y:S05]  /*2cc0*/  @!P1 BRA `(.L_x_39) ;  /* 0x0000001c00189947 */ /* 0x000fea0003800000 */
[----:B------:R-:W-:Y:S01]  /*2cd0*/  ULDC.64 UR4, c[0x0][0x5b8] ;  /* 0x00016e0000047ab9 */ /* 0x000fe20000000a00 */
[----:B------:R-:W-:Y:S01]  /*2ce0*/  ULDC.64 UR8, c[0x0][0x5a8] ;  /* 0x00016a0000087ab9 */ /* 0x000fe20000000a00 */
[----:B------:R-:W-:Y:S01]  /*2cf0*/  IMAD.WIDE.U32 R14, R4, UR4, R14 ;  /* 0x00000004040e7c25 */ /* 0x000fe2000f8e000e */
[----:B------:R-:W-:Y:S03]  /*2d00*/  BSSY B1, `(.L_x_40) ;  /* 0x0000010000017945 */ /* 0x000fe60003800000 */
[----:B------:R-:W-:Y:S01]  /*2d10*/  IMAD R23, R30, UR4, RZ ;  /* 0x000000041e177c24 */ /* 0x000fe2000f8e02ff */
[----:B------:R-:W-:-:S03]  /*2d20*/  IADD3 R22, P1, R29, R14, RZ ;  /* 0x0000000e1d167210 */ /* 0x000fc60007f3e0ff */
[----:B------:R-:W-:Y:S01]  /*2d30*/  IMAD R23, R4, UR5, R23 ;  /* 0x0000000504177c24 */ /* 0x000fe2000f8e0217 */
[----:B------:R-:W-:Y:S01]  /*2d40*/  ULDC.64 UR4, c[0x0][0x5b0] ;  /* 0x00016c0000047ab9 */ /* 0x000fe20000000a00 */
[----:B------:R-:W-:Y:S01]  /*2d50*/  PRMT R4, RZ, 0x7610, R4 ;  /* 0x00007610ff047816 */ /* 0x000fe20000000004 */
[----:B------:R-:W-:Y:S02]  /*2d60*/  IMAD R29, R27, UR4, RZ ;  /* 0x000000041b1d7c24 */ /* 0x000fe4000f8e02ff */
[----:B------:R-:W-:Y:S02]  /*2d70*/  IADD3.X R23, R28, R15, R23, P1, !PT ;  /* 0x0000000f1c177210 */ /* 0x000fe40000ffe417 */
[----:B------:R-:W-:Y:S01]  /*2d80*/  ISETP.GE.AND P1, PT, R25, 0x1, PT ;  /* 0x000000011900780c */ /* 0x000fe20003f26270 */
[C---:B------:R-:W-:Y:S02]  /*2d90*/  IMAD R29, R26.reuse, UR5, R29 ;  /* 0x000000051a1d7c24 */ /* 0x040fe4000f8e021d */
[----:B------:R-:W-:Y:S01]  /*2da0*/  IMAD.WIDE.U32 R14, R26, UR4, R22 ;  /* 0x000000041a0e7c25 */ /* 0x000fe2000f8e0016 */
[----:B------:R-:W-:-:S02]  /*2db0*/  ISETP.LT.OR P4, PT, R24, 0x1, !P1 ;  /* 0x000000011800780c */ /* 0x000fc40004f81670 */
[----:B------:R-:W-:-:S04]  /*2dc0*/  IADD3 R14, P2, R14, UR8, RZ ;  /* 0x000000080e0e7c10 */ /* 0x000fc8000ff5e0ff */
[----:B------:R-:W-:-:S07]  /*2dd0*/  IADD3.X R15, R15, UR9, R29, P2, !PT ;  /* 0x000000090f0f7c10 */ /* 0x000fce00097fe41d */
[----:B------:R-:W-:Y:S05]  /*2de0*/  @P4 BRA `(.L_x_41) ;  /* 0x0000000000044947 */ /* 0x000fea0003800000 */
[----:B------:R1:W5:Y:S02]  /*2df0*/  LDG.E.U8 R4, desc[UR18][R14.64] ;  /* 0x000000120e047981 */ /* 0x000364000c1e1100 */
.L_x_41:
[----:B------:R-:W-:Y:S05]  /*2e00*/  BSYNC B1 ;  /* 0x0000000000017941 */ /* 0x000fea0003800000 */
.L_x_40:
[----:B-----5:R-:W-:Y:S01]  /*2e10*/  LOP3.LUT R4, R4, 0xff, RZ, 0xc0, !PT ;  /* 0x000000ff04047812 */ /* 0x020fe200078ec0ff */
[----:B------:R-:W-:Y:S01]  /*2e20*/  BSSY B1, `(.L_x_42) ;  /* 0x000000c000017945 */ /* 0x000fe20003800000 */
[----:B------:R-:W-:Y:S02]  /*2e30*/  ISETP.GE.AND P2, PT, R25, 0x2, PT ;  /* 0x000000021900780c */ /* 0x000fe40003f46270 */
[----:B------:R-:W-:Y:S02]  /*2e40*/  F2FP.F16.E5M2.UNPACK_B R4, R4 ;  /* 0x00000004ff04723e */ /* 0x000fe400020004ff */
[----:B------:R-:W-:-:S03]  /*2e50*/  ISETP.LT.OR P3, PT, R24, 0x1, !P2 ;  /* 0x000000011800780c */ /* 0x000fc60005761670 */
[----:B------:R-:W-:-:S05]  /*2e60*/  HADD2.F32 R29, -RZ, R4.H0_H0 ;  /* 0x20000004ff1d7230 */ /* 0x000fca0000004100 */
[----:B------:R-:W-:-:S04]  /*2e70*/  FMUL R4, R29, R10 ;  /* 0x0000000a1d047220 */ /* 0x000fc80000400000 */
[----:B--2---:R-:W-:-:S05]  /*2e80*/  FFMA R4, R83, R9, R4 ;  /* 0x0000000953047223 */ /* 0x004fca0000000004 */
[----:B------:R-:W-:Y:S02]  /*2e90*/  F2FP.SATFINITE.E5M2.F32.PACK_AB_MERGE_C R29, RZ, R4, RZ ;  /* 0x00000004ff1d723e */ /* 0x000fe400048060ff */
[----:B------:R-:W-:-:S03]  /*2ea0*/  PRMT R4, RZ, 0x7610, R4 ;  /* 0x00007610ff047816 */ /* 0x000fc60000000004 */
[----:B------:R2:W-:Y:S01]  /*2eb0*/  @!P4 STG.E.U8 desc[UR18][R2.64], R29 ;  /* 0x0000001d0200c986 */ /* 0x0005e2000c101112 */
[----:B------:R-:W-:Y:S05]  /*2ec0*/  @P3 BRA `(.L_x_43) ;  /* 0x0000000000043947 */ /* 0x000fea0003800000 */
[----:B------:R3:W5:Y:S02]  /*2ed0*/  LDG.E.U8 R4, desc[UR18][R14.64+0x1] ;  /* 0x000001120e047981 */ /* 0x000764000c1e1100 */
.L_x_43:
[----:B------:R-:W-:Y:S05]  /*2ee0*/  BSYNC B1 ;  /* 0x0000000000017941 */ /* 0x000fea0003800000 */
.L_x_42:
[----:B-----5:R-:W-:Y:S01]  /*2ef0*/  LOP3.LUT R4, R4, 0xff, RZ, 0xc0, !PT ;  /* 0x000000ff04047812 */ /* 0x020fe200078ec0ff */
[----:B------:R-:W-:Y:S01]  /*2f00*/  BSSY B1, `(.L_x_44) ;  /* 0x0000012000017945 */ /* 0x000fe20003800000 */
[----:B------:R-:W-:Y:S02]  /*2f10*/  IADD3 R31, P4, R26, 0x8, RZ ;  /* 0x000000081a1f7810 */ /* 0x000fe40007f9e0ff */
[----:B------:R-:W-:Y:S02]  /*2f20*/  F2FP.F16.E5M2.UNPACK_B R4, R4 ;  /* 0x00000004ff04723e */ /* 0x000fe400020004ff */
[----:B------:R-:W-:Y:S01]  /*2f30*/  ISETP.LT.OR P1, PT, R24, 0x9, !P1 ;  /* 0x000000091800780c */ /* 0x000fe20004f21670 */
[----:B------:R-:W-:Y:S02]  /*2f40*/  IMAD.X R26, RZ, RZ, R27, P4 ;  /* 0x000000ffff1a7224 */ /* 0x000fe400020e061b */
[----:B--2---:R-:W-:Y:S01]  /*2f50*/  HADD2.F32 R29, -RZ, R4.H0_H0 ;  /* 0x20000004ff1d7230 */ /* 0x004fe20000004100 */
[----:B------:R-:W-:Y:S01]  /*2f60*/  PRMT R4, RZ, 0x7610, R4 ;  /* 0x00007610ff047816 */ /* 0x000fe20000000004 */
[----:B------:R-:W-:-:S02]  /*2f70*/  IMAD R26, R26, UR4, RZ ;  /* 0x000000041a1a7c24 */ /* 0x000fc4000f8e02ff */
[----:B------:R-:W-:-:S04]  /*2f80*/  IMAD.WIDE.U32 R22, R31, UR4, R22 ;  /* 0x000000041f167c25 */ /* 0x000fc8000f8e0016 */
[----:B------:R-:W-:Y:S01]  /*2f90*/  FMUL R29, R29, R10 ;  /* 0x0000000a1d1d7220 */ /* 0x000fe20000400000 */
[----:B------:R-:W-:-:S03]  /*2fa0*/  IMAD R31, R31, UR5, R26 ;  /* 0x000000051f1f7c24 */ /* 0x000fc6000f8e021a */
[----:B------:R-:W-:Y:S01]  /*2fb0*/  FFMA R29, R84, R9, R29 ;  /* 0x00000009541d7223 */ /* 0x000fe2000000001d */
[----:B------:R-:W-:-:S04]  /*2fc0*/  IADD3 R22, P4, R22, UR8, RZ ;  /* 0x0000000816167c10 */ /* 0x000fc8000ff9e0ff */
[----:B------:R-:W-:Y:S02]  /*2fd0*/  F2FP.SATFINITE.E5M2.F32.PACK_AB_MERGE_C R29, RZ, R29, RZ ;  /* 0x0000001dff1d723e */ /* 0x000fe400048060ff */
[----:B------:R-:W-:-:S03]  /*2fe0*/  IADD3.X R23, R23, UR9, R31, P4, !PT ;  /* 0x0000000917177c10 */ /* 0x000fc6000a7fe41f */
[----:B------:R2:W-:Y:S01]  /*2ff0*/  @!P3 STG.E.U8 desc[UR18][R2.64+0x1], R29 ;  /* 0x0000011d0200b986 */ /* 0x0005e2000c101112 */
[----:B------:R-:W-:Y:S05]  /*3000*/  @P1 BRA `(.L_x_45) ;  /* 0x0000000000041947 */ /* 0x000fea0003800000 */
[----:B------:R4:W5:Y:S02]  /*3010*/  LDG.E.U8 R4, desc[UR18][R22.64] ;  /* 0x0000001216047981 */ /* 0x000964000c1e1100 */
.L_x_45:
[----:B------:R-:W-:Y:S05]  /*3020*/  BSYNC B1 ;  /* 0x0000000000017941 */ /* 0x000fea0003800000 */
.L_x_44:
[----:B-----5:R-:W-:Y:S01]  /*3030*/  LOP3.LUT R4, R4, 0xff, RZ, 0xc0, !PT ;  /* 0x000000ff04047812 */ /* 0x020fe200078ec0ff */
[----:B------:R-:W-:Y:S01]  /*3040*/  BSSY B1, `(.L_x_46) ;  /* 0x000000b000017945 */ /* 0x000fe20003800000 */
[----:B------:R-:W-:Y:S02]  /*3050*/  ISETP.LT.OR P2, PT, R24, 0x9, !P2 ;  /* 0x000000091800780c */ /* 0x000fe40005741670 */
[----:B------:R-:W-:-:S05]  /*3060*/  F2FP.F16.E5M2.UNPACK_B R4, R4 ;  /* 0x00000004ff04723e */ /* 0x000fca00020004ff */
[----:B------:R-:W-:-:S05]  /*3070*/  HADD2.F32 R27, -RZ, R4.H0_H0 ;  /* 0x20000004ff1b7230 */ /* 0x000fca0000004100 */
[----:B------:R-:W-:-:S04]  /*3080*/  FMUL R4, R27, R10 ;  /* 0x0000000a1b047220 */ /* 0x000fc80000400000 */
[----:B------:R-:W-:-:S05]  /*3090*/  FFMA R4, R81, R9, R4 ;  /* 0x0000000951047223 */ /* 0x000fca0000000004 */
[----:B------:R-:W-:Y:S02]  /*30a0*/  F2FP.SATFINITE.E5M2.F32.PACK_AB_MERGE_C R27, RZ, R4, RZ ;  /* 0x00000004ff1b723e */ /* 0x000fe400048060ff */
[----:B------:R-:W-:-:S03]  /*30b0*/  PRMT R4, RZ, 0x7610, R4 ;  /* 0x00007610ff047816 */ /* 0x000fc60000000004 */
[----:B------:R0:W-:Y:S01]  /*30c0*/  @!P1 STG.E.U8 desc[UR18][R12.64], R27 ;  /* 0x0000001b0c009986 */ /* 0x0001e2000c101112 */
[----:B------:R-:W-:Y:S05]  /*30d0*/  @P2 BRA `(.L_x_47) ;  /* 0x0000000000042947 */ /* 0x000fea0003800000 */
[----:B------:R0:W5:Y:S02]  /*30e0*/  LDG.E.U8 R4, desc[UR18][R22.64+0x1] ;  /* 0x0000011216047981 */ /* 0x000164000c1e1100 */
.L_x_47:
[----:B------:R-:W-:Y:S05]  /*30f0*/  BSYNC B1 ;  /* 0x0000000000017941 */ /* 0x000fea0003800000 */
.L_x_46:
[----:B-----5:R-:W-:Y:S01]  /*3100*/  LOP3.LUT R4, R4, 0xff, RZ, 0xc0, !PT ;  /* 0x000000ff04047812 */ /* 0x020fe200078ec0ff */
[----:B------:R-:W-:Y:S01]  /*3110*/  BSSY B1, `(.L_x_48) ;  /* 0x000000c000017945 */ /* 0x000fe20003800000 */
[----:B------:R-:W-:Y:S02]  /*3120*/  ISETP.GE.AND P1, PT, R25, 0x9, PT ;  /* 0x000000091900780c */ /* 0x000fe40003f26270 */
[----:B------:R-:W-:Y:S02]  /*3130*/  F2FP.F16.E5M2.UNPACK_B R4, R4 ;  /* 0x00000004ff04723e */ /* 0x000fe400020004ff */
[----:B------:R-:W-:-:S03]  /*3140*/  ISETP.LT.OR P3, PT, R24, 0x1, !P1 ;  /* 0x000000011800780c */ /* 0x000fc60004f61670 */
[----:B0-----:R-:W-:Y:S01]  /*3150*/  HADD2.F32 R27, -RZ, R4.H0_H0 ;  /* 0x20000004ff1b7230 */ /* 0x001fe20000004100 */
[----:B------:R-:W-:-:S04]  /*3160*/  PRMT R4, RZ, 0x7610, R4 ;  /* 0x00007610ff047816 */ /* 0x000fc80000000004 */
[----:B------:R-:W-:-:S04]  /*3170*/  FMUL R27, R27, R10 ;  /* 0x0000000a1b1b7220 */ /* 0x000fc80000400000 */
[----:B------:R-:W-:-:S05]  /*3180*/  FFMA R27, R82, R9, R27 ;  /* 0x00000009521b7223 */ /* 0x000fca000000001b */
[----:B------:R-:W-:-:S05]  /*3190*/  F2FP.SATFINITE.E5M2.F32.PACK_AB_MERGE_C R27, RZ, R27, RZ ;  /* 0x0000001bff1b723e */ /* 0x000fca00048060ff */
[----:B------:R0:W-:Y:S01]  /*31a0*/  @!P2 STG.E.U8 desc[UR18][R12.64+0x1], R27 ;  /* 0x0000011b0c00a986 */ /* 0x0001e2000c101112 */
[----:B------:R-:W-:Y:S05]  /*31b0*/  @P3 BRA `(.L_x_49) ;  /* 0x0000000000043947 */ /* 0x000fea0003800000 */
[----:B------:R0:W5:Y:S02]  /*31c0*/  LDG.E.U8 R4, desc[UR18][R14.64+0x8] ;  /* 0x000008120e047981 */ /* 0x000164000c1e1100 */
.L_x_49:
[----:B------:R-:W-:Y:S05]  /*31d0*/  BSYNC B1 ;  /* 0x0000000000017941 */ /* 0x000fea0003800000 */
.L_x_48:
[----:B-----5:R-:W-:Y:S01]  /*31e0*/  LOP3.LUT R4, R4, 0xff, RZ, 0xc0, !PT ;  /* 0x000000ff04047812 */ /* 0x020fe200078ec0ff */
[----:B------:R-:W-:Y:S01]  /*31f0*/  BSSY B1, `(.L_x_50) ;  /* 0x000000c000017945 */ /* 0x000fe20003800000 */
[----:B------:R-:W-:Y:S02]  /*3200*/  ISETP.GE.AND P2, PT, R25, 0xa, PT ;  /* 0x0000000a1900780c */ /* 0x000fe40003f46270 */
[----:B------:R-:W-:Y:S02]  /*3210*/  F2FP.F16.E5M2.UNPACK_B R4, R4 ;  /* 0x00000004ff04723e */ /* 0x000fe400020004ff */
[----:B------:R-:W-:-:S03]  /*3220*/  ISETP.LT.OR P4, PT, R24, 0x1, !P2 ;  /* 0x000000011800780c */ /* 0x000fc60005781670 */
[----:B0-----:R-:W-:-:S05]  /*3230*/  HADD2.F32 R27, -RZ, R4.H0_H0 ;  /* 0x20000004ff1b7230 */ /* 0x001fca0000004100 */
[----:B------:R-:W-:-:S04]  /*3240*/  FMUL R4, R27, R10 ;  /* 0x0000000a1b047220 */ /* 0x000fc80000400000 */
[----:B------:R-:W-:-:S05]  /*3250*/  FFMA R4, R79, R9, R4 ;  /* 0x000000094f047223 */ /* 0x000fca0000000004 */
[----:B------:R-:W-:Y:S02]  /*3260*/  F2FP.SATFINITE.E5M2.F32.PACK_AB_MERGE_C R27, RZ, R4, RZ ;  /* 0x00000004ff1b723e */ /* 0x000fe400048060ff */
[----:B------:R-:W-:-:S03]  /*3270*/  PRMT R4, RZ, 0x7610, R4 ;  /* 0x00007610ff047816 */ /* 0x000fc60000000004 */
[----:B------:R0:W-:Y:S01]  /*3280*/  @!P3 STG.E.U8 desc[UR18][R2.64+0x8], R27 ;  /* 0x0000081b0200b986 */ /* 0x0001e2000c101112 */
[----:B------:R-:W-:Y:S05]  /*3290*/  @P4 BRA `(.L_x_51) ;  /* 0x0000000000044947 */ /* 0x000fea0003800000 */
[----:B------:R0:W5:Y:S02]  /*32a0*/  LDG.E.U8 R4, desc[UR18][R14.64+0x9] ;  /* 0x000009120e047981 */ /* 0x000164000c1e1100 */
.L_x_51:
[----:B------:R-:W-:Y:S05]  /*32b0*/  BSYNC B1 ;  /* 0x0000000000017941 */ /* 0x000fea0003800000 */
.L_x_50:
[----:B-----5:R-:W-:Y:S01]  /*32c0*/  LOP3.LUT R4, R4, 0xff, RZ, 0xc0, !PT ;  /* 0x000000ff04047812 */ /* 0x020fe200078ec0ff */
[----:B------:R-:W-:Y:S01]  /*32d0*/  BSSY B1, `(.L_x_52) ;  /* 0x000000b000017945 */ /* 0x000fe20003800000 */
[----:B------:R-:W-:Y:S02]  /*32e0*/  ISETP.LT.OR P1, PT, R24, 0x9, !P1 ;  /* 0x000000091800780c */ /* 0x000fe40004f21670 */
[----:B------:R-:W-:-:S05]  /*32f0*/  F2FP.F16.E5M2.UNPACK_B R4, R4 ;  /* 0x00000004ff04723e */ /* 0x000fca00020004ff */
        /* <DEDUP_REMOVED lines=8> */
.L_x_53:
[----:B------:R-:W-:Y:S05]  /*3380*/  BSYNC B1 ;  /* 0x0000000000017941 */ /* 0x000fea0003800000 */
.L_x_52:
[----:B-----5:R-:W-:Y:S01]  /*3390*/  LOP3.LUT R4, R4, 0xff, RZ, 0xc0, !PT ;  /* 0x000000ff04047812 */ /* 0x020fe200078ec0ff */
[----:B------:R-:W-:Y:S01]  /*33a0*/  BSSY B1, `(.L_x_54) ;  /* 0x000000b000017945 */ /* 0x000fe20003800000 */
[----:B------:R-:W-:Y:S02]  /*33b0*/  ISETP.LT.OR P2, PT, R24, 0x9, !P2 ;  /* 0x000000091800780c */ /* 0x000fe40005741670 */
[----:B------:R-:W-:-:S05]  /*33c0*/  F2FP.F16.E5M2.UNPACK_B R4, R4 ;  /* 0x00000004ff04723e */ /* 0x000fca00020004ff */
        /* <DEDUP_REMOVED lines=8> */
.L_x_55:
[----:B------:R-:W-:Y:S05]  /*3450*/  BSYNC B1 ;  /* 0x0000000000017941 */ /* 0x000fea0003800000 */
.L_x_54:
        /* <DEDUP_REMOVED lines=13> */
.L_x_57:
[----:B------:R-:W-:Y:S05]  /*3530*/  BSYNC B1 ;  /* 0x0000000000017941 */ /* 0x000fea0003800000 */
.L_x_56:
        /* <DEDUP_REMOVED lines=13> */
.L_x_59:
[----:B------:R-:W-:Y:S05]  /*3610*/  BSYNC B1 ;  /* 0x0000000000017941 */ /* 0x000fea0003800000 */
.L_x_58:
        /* <DEDUP_REMOVED lines=12> */
.L_x_61:
[----:B------:R-:W-:Y:S05]  /*36e0*/  BSYNC B1 ;  /* 0x0000000000017941 */ /* 0x000fea0003800000 */
.L_x_60:
        /* <DEDUP_REMOVED lines=12> */
.L_x_63:
[----:B------:R-:W-:Y:S05]  /*37b0*/  BSYNC B1 ;  /* 0x0000000000017941 */ /* 0x000fea0003800000 */
.L_x_62:
        /* <DEDUP_REMOVED lines=13> */
.L_x_65:
[----:B------:R-:W-:Y:S05]  /*3890*/  BSYNC B1 ;  /* 0x0000000000017941 */ /* 0x000fea0003800000 */
.L_x_64:
        /* <DEDUP_REMOVED lines=13> */
.L_x_67:
[----:B------:R-:W-:Y:S05]  /*3970*/  BSYNC B1 ;  /* 0x0000000000017941 */ /* 0x000fea0003800000 */
.L_x_66:
        /* <DEDUP_REMOVED lines=12> */
.L_x_69:
[----:B------:R-:W-:Y:S05]  /*3a40*/  BSYNC B1 ;  /* 0x0000000000017941 */ /* 0x000fea0003800000 */
.L_x_68:
        /* <DEDUP_REMOVED lines=12> */
.L_x_71:
[----:B------:R-:W-:Y:S05]  /*3b10*/  BSYNC B1 ;  /* 0x0000000000017941 */ /* 0x000fea0003800000 */
.L_x_70:
        /* <DEDUP_REMOVED lines=13> */
.L_x_73:
[----:B------:R-:W-:Y:S05]  /*3bf0*/  BSYNC B1 ;  /* 0x0000000000017941 */ /* 0x000fea0003800000 */
.L_x_72:
        /* <DEDUP_REMOVED lines=13> */
.L_x_75:
[----:B------:R-:W-:Y:S05]  /*3cd0*/  BSYNC B1 ;  /* 0x0000000000017941 */ /* 0x000fea0003800000 */
.L_x_74:
        /* <DEDUP_REMOVED lines=12> */
.L_x_77:
[----:B------:R-:W-:Y:S05]  /*3da0*/  BSYNC B1 ;  /* 0x0000000000017941 */ /* 0x000fea0003800000 */
.L_x_76:
        /* <DEDUP_REMOVED lines=12> */
.L_x_79:
[----:B------:R-:W-:Y:S05]  /*3e70*/  BSYNC B1 ;  /* 0x0000000000017941 */ /* 0x000fea0003800000 */
.L_x_78:
        /* <DEDUP_REMOVED lines=13> */
.L_x_81:
[----:B------:R-:W-:Y:S05]  /*3f50*/  BSYNC B1 ;  /* 0x0000000000017941 */ /* 0x000fea0003800000 */
.L_x_80:
        /* <DEDUP_REMOVED lines=13> */
.L_x_83:
[----:B------:R-:W-:Y:S05]  /*4030*/  BSYNC B1 ;  /* 0x0000000000017941 */ /* 0x000fea0003800000 */
.L_x_82:
        /* <DEDUP_REMOVED lines=12> */
.L_x_85:
[----:B------:R-:W-:Y:S05]  /*4100*/  BSYNC B1 ;  /* 0x0000000000017941 */ /* 0x000fea0003800000 */
.L_x_84:
        /* <DEDUP_REMOVED lines=12> */
.L_x_87:
[----:B------:R-:W-:Y:S05]  /*41d0*/  BSYNC B1 ;  /* 0x0000000000017941 */ /* 0x000fea0003800000 */
.L_x_86:
        /* <DEDUP_REMOVED lines=13> */
.L_x_89:
[----:B------:R-:W-:Y:S05]  /*42b0*/  BSYNC B1 ;  /* 0x0000000000017941 */ /* 0x000fea0003800000 */
.L_x_88:
        /* <DEDUP_REMOVED lines=13> */
.L_x_91:
[----:B------:R-:W-:Y:S05]  /*4390*/  BSYNC B1 ;  /* 0x0000000000017941 */ /* 0x000fea0003800000 */
.L_x_90:
        /* <DEDUP_REMOVED lines=12> */
.L_x_93:
[----:B------:R-:W-:Y:S05]  /*4460*/  BSYNC B1 ;  /* 0x0000000000017941 */ /* 0x000fea0003800000 */
.L_x_92:
        /* <DEDUP_REMOVED lines=12> */
.L_x_95:
[----:B------:R-:W-:Y:S05]  /*4530*/  BSYNC B1 ;  /* 0x0000000000017941 */ /* 0x000fea0003800000 */
.L_x_94:
        /* <DEDUP_REMOVED lines=13> */
.L_x_97:
[----:B------:R-:W-:Y:S05]  /*4610*/  BSYNC B1 ;  /* 0x0000000000017941 */ /* 0x000fea0003800000 */
.L_x_96:
        /* <DEDUP_REMOVED lines=13> */
.L_x_99:
[----:B------:R-:W-:Y:S05]  /*46f0*/  BSYNC B1 ;  /* 0x0000000000017941 */ /* 0x000fea0003800000 */
.L_x_98:
[----:B-----5:R-:W-:Y:S01]  /*4700*/  LOP3.LUT R4, R4, 0xff, RZ, 0xc0, !PT ;  /* 0x000000ff04047812 */ /* 0x020fe200078ec0ff */
[----:B------:R-:W-:Y:S01]  /*4710*/  BSSY B1, `(.L_x_100) ;  /* 0x000000b000017945 */ /* 0x000fe20003800000 */
[----:B------:R-:W-:Y:S02]  /*4720*/  ISETP.LT.OR P1, PT, R24, 0x9, !P1 ;  /* 0x000000091800780c */ /* 0x000fe40004f21670 */
[----:B------:R-:W-:-:S05]  /*4730*/  F2FP.F16.E5M2.UNPACK_B R4, R4 ;  /* 0x00000004ff04723e */ /* 0x000fca00020004ff */
[----:B01-3--:R-:W-:Y:S01]  /*4740*/  HADD2.F32 R15, -RZ, R4.H0_H0 ;  /* 0x20000004ff0f7230 */ /* 0x00bfe20000004100 */
[----:B------:R-:W-:-:S04]  /*4750*/  PRMT R4, RZ, 0x7610, R4 ;  /* 0x00007610ff047816 */ /* 0x000fc80000000004 */
[----:B------:R-:W-:-:S04]  /*4760*/  FMUL R15, R15, R10 ;  /* 0x0000000a0f0f7220 */ /* 0x000fc80000400000 */
[----:B------:R-:W-:-:S05]  /*4770*/  FFMA R15, R56, R9, R15 ;  /* 0x00000009380f7223 */ /* 0x000fca000000000f */
[----:B------:R-:W-:-:S05]  /*4780*/  F2FP.SATFINITE.E5M2.F32.PACK_AB_MERGE_C R15, RZ, R15, RZ ;  /* 0x0000000fff0f723e */ /* 0x000fca00048060ff */
[----:B------:R0:W-:Y:S01]  /*4790*/  @!P4 STG.E.U8 desc[UR18][R2.64+0x39], R15 ;  /* 0x0000390f0200c986 */ /* 0x0001e2000c101112 */
[----:B------:R-:W-:Y:S05]  /*47a0*/  @P1 BRA `(.L_x_101) ;  /* 0x0000000000041947 */ /* 0x000fea0003800000 */
[----:B------:R1:W5:Y:S02]  /*47b0*/  LDG.E.U8 R4, desc[UR18][R22.64+0x38] ;  /* 0x0000381216047981 */ /* 0x000364000c1e1100 */
.L_x_101:
[----:B------:R-:W-:Y:S05]  /*47c0*/  BSYNC B1 ;  /* 0x0000000000017941 */ /* 0x000fea0003800000 */
.L_x_100:
[----:B-----5:R-:W-:Y:S01]  /*47d0*/  LOP3.LUT R4, R4, 0xff, RZ, 0xc0, !PT ;  /* 0x000000ff04047812 */ /* 0x020fe200078ec0ff */
[----:B------:R-:W-:Y:S01]  /*47e0*/  BSSY B1, `(.L_x_102) ;  /* 0x000000b000017945 */ /* 0x000fe20003800000 */
[----:B------:R-:W-:Y:S02]  /*47f0*/  ISETP.LT.OR P2, PT, R24, 0x9, !P2 ;  /* 0x000000091800780c */ /* 0x000fe40005741670 */
[----:B------:R-:W-:-:S05]  /*4800*/  F2FP.F16.E5M2.UNPACK_B R4, R4 ;  /* 0x00000004ff04723e */ /* 0x000fca00020004ff */
[----:B0-2---:R-:W-:-:S05]  /*4810*/  HADD2.F32 R3, -RZ, R4.H0_H0 ;  /* 0x20000004ff037230 */ /* 0x005fca0000004100 */
[----:B------:R-:W-:-:S04]  /*4820*/  FMUL R2, R3, R10 ;  /* 0x0000000a03027220 */ /* 0x000fc80000400000 */
[----:B------:R-:W-:-:S05]  /*4830*/  FFMA R2, R19, R9, R2 ;  /* 0x0000000913027223 */ /* 0x000fca0000000002 */
[----:B------:R-:W-:Y:S02]  /*4840*/  F2FP.SATFINITE.E5M2.F32.PACK_AB_MERGE_C R3, RZ, R2, RZ ;  /* 0x00000002ff03723e */ /* 0x000fe400048060ff */
[----:B------:R-:W-:-:S03]  /*4850*/  PRMT R2, RZ, 0x7610, R2 ;  /* 0x00007610ff027816 */ /* 0x000fc60000000002 */
[----:B------:R0:W-:Y:S01]  /*4860*/  @!P1 STG.E.U8 desc[UR18][R12.64+0x38], R3 ;  /* 0x000038030c009986 */ /* 0x0001e2000c101112 */
[----:B------:R-:W-:Y:S05]  /*4870*/  @P2 BRA `(.L_x_103) ;  /* 0x0000000000042947 */ /* 0x000fea0003800000 */
[----:B------:R2:W5:Y:S02]  /*4880*/  LDG.E.U8 R2, desc[UR18][R22.64+0x39] ;  /* 0x0000391216027981 */ /* 0x000564000c1e1100 */
.L_x_103:
[----:B------:R-:W-:Y:S05]  /*4890*/  BSYNC B1 ;  /* 0x0000000000017941 */ /* 0x000fea0003800000 */
.L_x_102:
[----:B------:R-:W-:Y:S05]  /*48a0*/  @P2 BRA `(.L_x_104) ;  /* 0x0000000800602947 */ /* 0x000fea0003800000 */
[----:B-----5:R-:W-:-:S04]  /*48b0*/  LOP3.LUT R2, R2, 0xff, RZ, 0xc0, !PT ;  /* 0x000000ff02027812 */ /* 0x020fc800078ec0ff */
[----:B------:R-:W-:-:S05]  /*48c0*/  F2FP.F16.E5M2.UNPACK_B R2, R2 ;  /* 0x00000002ff02723e */ /* 0x000fca00020004ff */
[----:B0-----:R-:W-:-:S05]  /*48d0*/  HADD2.F32 R3, -RZ, R2.H0_H0 ;  /* 0x20000002ff037230 */ /* 0x001fca0000004100 */
[----:B------:R-:W-:-:S04]  /*48e0*/  FMUL R3, R3, R10 ;  /* 0x0000000a03037220 */ /* 0x000fc80000400000 */
[----:B------:R-:W-:-:S05]  /*48f0*/  FFMA R3, R20, R9, R3 ;  /* 0x0000000914037223 */ /* 0x000fca0000000003 */
[----:B------:R-:W-:-:S05]  /*4900*/  F2FP.SATFINITE.E5M2.F32.PACK_AB_MERGE_C R3, RZ, R3, RZ ;  /* 0x00000003ff03723e */ /* 0x000fca00048060ff */
[----:B------:R3:W-:Y:S01]  /*4910*/  STG.E.U8 desc[UR18][R12.64+0x39], R3 ;  /* 0x000039030c007986 */ /* 0x0007e2000c101112 */
[----:B------:R-:W-:Y:S05]  /*4920*/  BRA `(.L_x_104) ;  /* 0x0000000800407947 */ /* 0x000fea0003800000 */
.L_x_39:
[----:B------:R-:W-:Y:S01]  /*4930*/  ISETP.GE.AND P4, PT, R25, 0x1, PT ;  /* 0x000000011900780c */ /* 0x000fe20003f86270 */
[-C--:B--2---:R-:W-:Y:S01]  /*4940*/  FMUL R83, R83, R9.reuse ;  /* 0x0000000953537220 */ /* 0x084fe20000400000 */
[----:B------:R-:W-:Y:S01]  /*4950*/  ISETP.GE.AND P1, PT, R25, 0x2, PT ;  /* 0x000000021900780c */ /* 0x000fe20003f26270 */
[-C--:B------:R-:W-:Y:S01]  /*4960*/  FMUL R84, R84, R9.reuse ;  /* 0x0000000954547220 */ /* 0x080fe20000400000 */
[C---:B------:R-:W-:Y:S01]  /*4970*/  ISETP.LT.OR P2, PT, R24.reuse, 0x1, !P4 ;  /* 0x000000011800780c */ /* 0x040fe20006741670 */
[-C--:B------:R-:W-:Y:S01]  /*4980*/  FMUL R81, R81, R9.reuse ;  /* 0x0000000951517220 */ /* 0x080fe20000400000 */
[----:B------:R-:W-:Y:S01]  /*4990*/  ISETP.LT.OR P3, PT, R24, 0x1, !P1 ;  /* 0x000000011800780c */ /* 0x000fe20004f61670 */
[-C--:B------:R-:W-:Y:S01]  /*49a0*/  FMUL R82, R82, R9.reuse ;  /* 0x0000000952527220 */ /* 0x080fe20000400000 */
[----:B------:R-:W-:Y:S01]  /*49b0*/  ISETP.LT.OR P4, PT, R24, 0x9, !P4 ;  /* 0x000000091800780c */ /* 0x000fe20006781670 */
[----:B------:R-:W-:Y:S01]  /*49c0*/  FMUL R79, R79, R9 ;  /* 0x000000094f4f7220 */ /* 0x000fe20000400000 */
[----:B------:R-:W-:Y:S01]  /*49d0*/  F2FP.SATFINITE.E5M2.F32.PACK_AB_MERGE_C R83, RZ, R83, RZ ;  /* 0x00000053ff53723e */ /* 0x000fe200048060ff */
[-C--:B------:R-:W-:Y:S01]  /*49e0*/  FMUL R80, R80, R9.reuse ;  /* 0x0000000950507220 */ /* 0x080fe20000400000 */
[----:B------:R-:W-:Y:S01]  /*49f0*/  F2FP.SATFINITE.E5M2.F32.PACK_AB_MERGE_C R15, RZ, R84, RZ ;  /* 0x00000054ff0f723e */ /* 0x000fe200048060ff */
[----:B------:R-:W-:Y:S01]  /*4a00*/  FMUL R77, R77, R9 ;  /* 0x000000094d4d7220 */ /* 0x000fe20000400000 */
[----:B------:R-:W-:Y:S01]  /*4a10*/  F2FP.SATFINITE.E5M2.F32.PACK_AB_MERGE_C R81, RZ, R81, RZ ;  /* 0x00000051ff51723e */ /* 0x000fe200048060ff */
[-C--:B------:R-:W-:Y:S01]  /*4a20*/  FMUL R78, R78, R9.reuse ;  /* 0x000000094e4e7220 */ /* 0x080fe20000400000 */
[----:B------:R-:W-:Y:S01]  /*4a30*/  ISETP.LT.OR P1, PT, R24, 0x9, !P1 ;  /* 0x000000091800780c */ /* 0x000fe20004f21670 */
[----:B------:R-:W-:Y:S01]  /*4a40*/  @!P2 STG.E.U8 desc[UR18][R2.64], R83 ;  /* 0x000000530200a986 */ /* 0x000fe2000c101112 */
[----:B------:R-:W-:Y:S01]  /*4a50*/  ISETP.GE.AND P2, PT, R25, 0x9, PT ;  /* 0x000000091900780c */ /* 0x000fe20003f46270 */
[----:B------:R-:W-:Y:S01]  /*4a60*/  FMUL R75, R75, R9 ;  /* 0x000000094b4b7220 */ /* 0x000fe20000400000 */
[----:B------:R-:W-:Y:S01]  /*4a70*/  F2FP.SATFINITE.E5M2.F32.PACK_AB_MERGE_C R79, RZ, R79, RZ ;  /* 0x0000004fff4f723e */ /* 0x000fe200048060ff */
[----:B------:R1:W-:Y:S01]  /*4a80*/  @!P3 STG.E.U8 desc[UR18][R2.64+0x1], R15 ;  /* 0x0000010f0200b986 */ /* 0x0003e2000c101112 */
[----:B------:R-:W-:Y:S01]  /*4a90*/  ISETP.GE.AND P3, PT, R25, 0xa, PT ;  /* 0x0000000a1900780c */ /* 0x000fe20003f66270 */
[-C--:B------:R-:W-:Y:S01]  /*4aa0*/  FMUL R76, R76, R9.reuse ;  /* 0x000000094c4c7220 */ /* 0x080fe20000400000 */
[----:B------:R-:W-:Y:S01]  /*4ab0*/  F2FP.SATFINITE.E5M2.F32.PACK_AB_MERGE_C R23, RZ, R80, RZ ;  /* 0x00000050ff17723e */ /* 0x000fe200048060ff */
[----:B------:R-:W-:Y:S01]  /*4ac0*/  @!P4 STG.E.U8 desc[UR18][R12.64], R81 ;  /* 0x000000510c00c986 */ /* 0x000fe2000c101112 */
[----:B------:R-:W-:Y:S01]  /*4ad0*/  ISETP.LT.OR P4, PT, R24, 0x1, !P2 ;  /* 0x000000011800780c */ /* 0x000fe20005781670 */
[-C--:B------:R-:W-:Y:S01]  /*4ae0*/  FMUL R74, R74, R9.reuse ;  /* 0x000000094a4a7220 */ /* 0x080fe20000400000 */
[C---:B------:R-:W-:Y:S01]  /*4af0*/  ISETP.LT.OR P5, PT, R24.reuse, 0x1, !P3 ;  /* 0x000000011800780c */ /* 0x040fe20005fa1670 */
[-C--:B------:R-:W-:Y:S01]  /*4b00*/  FMUL R73, R73, R9.reuse ;  /* 0x0000000949497220 */ /* 0x080fe20000400000 */
[----:B------:R-:W-:Y:S01]  /*4b10*/  ISETP.LT.OR P2, PT, R24, 0x9, !P2 ;  /* 0x000000091800780c */ /* 0x000fe20005741670 */
[----:B------:R-:W-:Y:S01]  /*4b20*/  FMUL R71, R71, R9 ;  /* 0x0000000947477220 */ /* 0x000fe20000400000 */
[----:B------:R-:W-:Y:S01]  /*4b30*/  F2FP.SATFINITE.E5M2.F32.PACK_AB_MERGE_C R77, RZ, R77, RZ ;  /* 0x0000004dff4d723e */ /* 0x000fe200048060ff */
[-C--:B------:R-:W-:Y:S01]  /*4b40*/  FMUL R72, R72, R9.reuse ;  /* 0x0000000948487220 */ /* 0x080fe20000400000 */
[----:B-1----:R-:W-:Y:S01]  /*4b50*/  F2FP.SATFINITE.E5M2.F32.PACK_AB_MERGE_C R15, RZ, R82, RZ ;  /* 0x00000052ff0f723e */ /* 0x002fe200048060ff */
[-C--:B------:R-:W-:Y:S01]  /*4b60*/  FMUL R70, R70, R9.reuse ;  /* 0x0000000946467220 */ /* 0x080fe20000400000 */
[----:B------:R-:W-:Y:S01]  /*4b70*/  ISETP.LT.OR P3, PT, R24, 0x9, !P3 ;  /* 0x000000091800780c */ /* 0x000fe20005f61670 */
[-C--:B------:R-:W-:Y:S01]  /*4b80*/  FMUL R69, R69, R9.reuse ;  /* 0x0000000945457220 */ /* 0x080fe20000400000 */
[----:B------:R-:W-:Y:S01]  /*4b90*/  F2FP.SATFINITE.E5M2.F32.PACK_AB_MERGE_C R27, RZ, R78, RZ ;  /* 0x0000004eff1b723e */ /* 0x000fe200048060ff */
[----:B------:R1:W-:Y:S01]  /*4ba0*/  @!P1 STG.E.U8 desc[UR18][R12.64+0x1], R15 ;  /* 0x0000010f0c009986 */ /* 0x0003e2000c101112 */
[----:B------:R-:W-:Y:S01]  /*4bb0*/  ISETP.GE.AND P1, PT, R25, 0x11, PT ;  /* 0x000000111900780c */ /* 0x000fe20003f26270 */
[----:B------:R-:W-:Y:S01]  /*4bc0*/  FMUL R67, R67, R9 ;  /* 0x0000000943437220 */ /* 0x000fe20000400000 */
[----:B------:R-:W-:Y:S01]  /*4bd0*/  F2FP.SATFINITE.E5M2.F32.PACK_AB_MERGE_C R75, RZ, R75, RZ ;  /* 0x0000004bff4b723e */ /* 0x000fe200048060ff */
[----:B------:R-:W-:Y:S01]  /*4be0*/  @!P4 STG.E.U8 desc[UR18][R2.64+0x8], R79 ;  /* 0x0000084f0200c986 */ /* 0x000fe2000c101112 */
[----:B------:R-:W-:Y:S01]  /*4bf0*/  ISETP.GE.AND P4, PT, R25, 0x12, PT ;  /* 0x000000121900780c */ /* 0x000fe20003f86270 */
[----:B------:R-:W-:Y:S01]  /*4c00*/  FMUL R68, R68, R9 ;  /* 0x0000000944447220 */ /* 0x000fe20000400000 */
[----:B------:R-:W-:Y:S01]  /*4c10*/  F2FP.SATFINITE.E5M2.F32.PACK_AB_MERGE_C R73, RZ, R73, RZ ;  /* 0x00000049ff49723e */ /* 0x000fe200048060ff */
[----:B------:R2:W-:Y:S01]  /*4c20*/  @!P5 STG.E.U8 desc[UR18][R2.64+0x9], R23 ;  /* 0x000009170200d986 */ /* 0x0005e2000c101112 */
[C---:B------:R-:W-:Y:S01]  /*4c30*/  ISETP.LT.OR P5, PT, R24.reuse, 0x1, !P4 ;  /* 0x000000011800780c */ /* 0x040fe200067a1670 */
[-C--:B------:R-:W-:Y:S01]  /*4c40*/  FMUL R65, R65, R9.reuse ;  /* 0x0000000941417220 */ /* 0x080fe20000400000 */
[C---:B------:R-:W-:Y:S01]  /*4c50*/  ISETP.LT.OR P4, PT, R24.reuse, 0x9, !P4 ;  /* 0x000000091800780c */ /* 0x040fe20006781670 */
[----:B------:R-:W-:Y:S01]  /*4c60*/  @!P2 STG.E.U8 desc[UR18][R12.64+0x8], R77 ;  /* 0x0000084d0c00a986 */ /* 0x000fe2000c101112 */
[----:B------:R-:W-:Y:S01]  /*4c70*/  ISETP.LT.OR P2, PT, R24, 0x1, !P1 ;  /* 0x000000011800780c */ /* 0x000fe20004f41670 */
[-C--:B------:R-:W-:Y:S01]  /*4c80*/  FMUL R66, R66, R9.reuse ;  /* 0x0000000942427220 */ /* 0x080fe20000400000 */
[----:B-1----:R-:W-:Y:S01]  /*4c90*/  F2FP.SATFINITE.E5M2.F32.PACK_AB_MERGE_C R15, RZ, R76, RZ ;  /* 0x0000004cff0f723e */ /* 0x002fe200048060ff */
[----:B------:R-:W-:Y:S01]  /*4ca0*/  @!P3 STG.E.U8 desc[UR18][R12.64+0x9], R27 ;  /* 0x0000091b0c00b986 */ /* 0x000fe2000c101112 */
[----:B------:R-:W-:Y:S01]  /*4cb0*/  ISETP.GE.AND P3, PT, R25, 0x19, PT ;  /* 0x000000191900780c */ /* 0x000fe20003f66270 */
[-C--:B------:R-:W-:Y:S01]  /*4cc0*/  FMUL R63, R63, R9.reuse ;  /* 0x000000093f3f7220 */ /* 0x080fe20000400000 */
[----:B------:R-:W-:Y:S01]  /*4cd0*/  ISETP.LT.OR P1, PT, R24, 0x9, !P1 ;  /* 0x000000091800780c */ /* 0x000fe20004f21670 */
[-C--:B------:R-:W-:Y:S01]  /*4ce0*/  FMUL R64, R64, R9.reuse ;  /* 0x0000000940407220 */ /* 0x080fe20000400000 */
[----:B------:R-:W-:Y:S01]  /*4cf0*/  ISETP.LT.OR P6, PT, R24, 0x1, !P3 ;  /* 0x000000011800780c */ /* 0x000fe20005fc1670 */
[----:B------:R1:W-:Y:S01]  /*4d00*/  @!P5 STG.E.U8 desc[UR18][R2.64+0x11], R15 ;  /* 0x0000110f0200d986 */ /* 0x0003e2000c101112 */
[----:B--2---:R-:W-:Y:S01]  /*4d10*/  F2FP.SATFINITE.E5M2.F32.PACK_AB_MERGE_C R23, RZ, R74, RZ ;  /* 0x0000004aff17723e */ /* 0x004fe200048060ff */
[----:B------:R-:W-:Y:S01]  /*4d20*/  FMUL R62, R62, R9 ;  /* 0x000000093e3e7220 */ /* 0x000fe20000400000 */
[----:B------:R-:W-:Y:S01]  /*4d30*/  F2FP.SATFINITE.E5M2.F32.PACK_AB_MERGE_C R71, RZ, R71, RZ ;  /* 0x00000047ff47723e */ /* 0x000fe200048060ff */
[----:B------:R-:W-:Y:S01]  /*4d40*/  @!P2 STG.E.U8 desc[UR18][R2.64+0x10], R75 ;  /* 0x0000104b0200a986 */ /* 0x000fe2000c101112 */
[----:B------:R-:W-:Y:S01]  /*4d50*/  ISETP.GE.AND P2, PT, R25, 0x1a, PT ;  /* 0x0000001a1900780c */ /* 0x000fe20003f46270 */
[-C--:B------:R-:W-:Y:S01]  /*4d60*/  FMUL R61, R61, R9.reuse ;  /* 0x000000093d3d7220 */ /* 0x080fe20000400000 */
[C---:B------:R-:W-:Y:S01]  /*4d70*/  ISETP.LT.OR P3, PT, R24.reuse, 0x9, !P3 ;  /* 0x000000091800780c */ /* 0x040fe20005f61670 */
[----:B------:R2:W-:Y:S01]  /*4d80*/  @!P4 STG.E.U8 desc[UR18][R12.64+0x11], R23 ;  /* 0x000011170c00c986 */ /* 0x0005e2000c101112 */
[C---:B------:R-:W-:Y:S01]  /*4d90*/  ISETP.LT.OR P5, PT, R24.reuse, 0x1, !P2 ;  /* 0x000000011800780c */ /* 0x040fe200057a1670 */
[-C--:B------:R-:W-:Y:S01]  /*4da0*/  FMUL R59, R59, R9.reuse ;  /* 0x000000093b3b7220 */ /* 0x080fe20000400000 */
[----:B------:R-:W-:Y:S01]  /*4db0*/  ISETP.LT.OR P4, PT, R24, 0x9, !P2 ;  /* 0x000000091800780c */ /* 0x000fe20005781670 */
[----:B------:R-:W-:Y:S01]  /*4dc0*/  @!P1 STG.E.U8 desc[UR18][R12.64+0x10], R73 ;  /* 0x000010490c009986 */ /* 0x000fe2000c101112 */
[----:B-1----:R-:W-:Y:S01]  /*4dd0*/  F2FP.SATFINITE.E5M2.F32.PACK_AB_MERGE_C R15, RZ, R72, RZ ;  /* 0x00000048ff0f723e */ /* 0x002fe200048060ff */
[-C--:B------:R-:W-:Y:S01]  /*4de0*/  FMUL R60, R60, R9.reuse ;  /* 0x000000093c3c7220 */ /* 0x080fe20000400000 */
[C---:B------:R-:W-:Y:S01]  /*4df0*/  ISETP.GE.AND P1, PT, R25.reuse, 0x21, PT ;  /* 0x000000211900780c */ /* 0x040fe20003f26270 */
[----:B------:R-:W-:Y:S01]  /*4e00*/  @!P6 STG.E.U8 desc[UR18][R2.64+0x18], R71 ;  /* 0x000018470200e986 */ /* 0x000fe2000c101112 */
[----:B------:R-:W-:Y:S01]  /*4e10*/  ISETP.GE.AND P2, PT, R25, 0x22, PT ;  /* 0x000000221900780c */ /* 0x000fe20003f46270 */
[-C--:B------:R-:W-:Y:S01]  /*4e20*/  FMUL R57, R57, R9.reuse ;  /* 0x0000000939397220 */ /* 0x080fe20000400000 */
[----:B------:R-:W-:Y:S01]  /*4e30*/  ISETP.LT.OR P6, PT, R24, 0x1, !P1 ;  /* 0x000000011800780c */ /* 0x000fe20004fc1670 */
[-C--:B------:R-:W-:Y:S01]  /*4e40*/  FMUL R58, R58, R9.reuse ;  /* 0x000000093a3a7220 */ /* 0x080fe20000400000 */
[----:B--2---:R-:W-:Y:S01]  /*4e50*/  F2FP.SATFINITE.E5M2.F32.PACK_AB_MERGE_C R23, RZ, R70, RZ ;  /* 0x00000046ff17723e */ /* 0x004fe200048060ff */
[----:B------:R1:W-:Y:S01]  /*4e60*/  @!P5 STG.E.U8 desc[UR18][R2.64+0x19], R15 ;  /* 0x0000190f0200d986 */ /* 0x0003e2000c101112 */
[----:B------:R-:W-:Y:S01]  /*4e70*/  ISETP.LT.OR P5, PT, R24, 0x1, !P2 ;  /* 0x000000011800780c */ /* 0x000fe200057a1670 */
[----:B------:R-:W-:Y:S01]  /*4e80*/  FMUL R21, R21, R9 ;  /* 0x0000000915157220 */ /* 0x000fe20000400000 */
[----:B------:R-:W-:Y:S01]  /*4e90*/  F2FP.SATFINITE.E5M2.F32.PACK_AB_MERGE_C R69, RZ, R69, RZ ;  /* 0x00000045ff45723e */ /* 0x000fe200048060ff */
[----:B------:R2:W-:Y:S01]  /*4ea0*/  @!P4 STG.E.U8 desc[UR18][R12.64+0x19], R23 ;  /* 0x000019170c00c986 */ /* 0x0005e2000c101112 */
[----:B------:R-:W-:Y:S01]  /*4eb0*/  F2FP.SATFINITE.E5M2.F32.PACK_AB_MERGE_C R67, RZ, R67, RZ ;  /* 0x00000043ff43723e */ /* 0x000fe200048060ff */
[-C--:B------:R-:W-:Y:S01]  /*4ec0*/  FMUL R56, R56, R9.reuse ;  /* 0x0000000938387220 */ /* 0x080fe20000400000 */
[----:B------:R-:W-:Y:S01]  /*4ed0*/  F2FP.SATFINITE.E5M2.F32.PACK_AB_MERGE_C R27, RZ, R68, RZ ;  /* 0x00000044ff1b723e */ /* 0x000fe200048060ff */
[----:B------:R-:W-:Y:S01]  /*4ee0*/  @!P3 STG.E.U8 desc[UR18][R12.64+0x18], R69 ;  /* 0x000018450c00b986 */ /* 0x000fe2000c101112 */
[C---:B------:R-:W-:Y:S01]  /*4ef0*/  ISETP.LT.OR P4, PT, R24.reuse, 0x9, !P2 ;  /* 0x000000091800780c */ /* 0x040fe20005781670 */
[-C--:B------:R-:W-:Y:S01]  /*4f00*/  FMUL R19, R19, R9.reuse ;  /* 0x0000000913137220 */ /* 0x080fe20000400000 */
[C---:B------:R-:W-:Y:S01]  /*4f10*/  ISETP.GE.AND P3, PT, R25.reuse, 0x29, PT ;  /* 0x000000291900780c */ /* 0x040fe20003f66270 */
[----:B------:R-:W-:Y:S01]  /*4f20*/  @!P6 STG.E.U8 desc[UR18][R2.64+0x20], R67 ;  /* 0x000020430200e986 */ /* 0x000fe2000c101112 */
[----:B------:R-:W-:Y:S01]  /*4f30*/  ISETP.LT.OR P1, PT, R24, 0x9, !P1 ;  /* 0x000000091800780c */ /* 0x000fe20004f21670 */
[----:B------:R-:W-:Y:S01]  /*4f40*/  FMUL R20, R20, R9 ;  /* 0x0000000914147220 */ /* 0x000fe20000400000 */
[----:B------:R-:W-:Y:S01]  /*4f50*/  ISETP.GE.AND P2, PT, R25, 0x2a, PT ;  /* 0x0000002a1900780c */ /* 0x000fe20003f46270 */
[----:B------:R-:W-:Y:S01]  /*4f60*/  @!P5 STG.E.U8 desc[UR18][R2.64+0x21], R27 ;  /* 0x0000211b0200d986 */ /* 0x000fe2000c101112 */
[----:B------:R-:W-:-:S02]  /*4f70*/  ISETP.LT.OR P6, PT, R24, 0x1, !P3 ;  /* 0x000000011800780c */ /* 0x000fc40005fc1670 */
[C---:B------:R-:W-:Y:S02]  /*4f80*/  ISETP.LT.OR P5, PT, R24.reuse, 0x1, !P2 ;  /* 0x000000011800780c */ /* 0x040fe400057a1670 */
[----:B------:R-:W-:Y:S02]  /*4f90*/  F2FP.SATFINITE.E5M2.F32.PACK_AB_MERGE_C R65, RZ, R65, RZ ;  /* 0x00000041ff41723e */ /* 0x000fe400048060ff */
[----:B-1----:R-:W-:Y:S02]  /*4fa0*/  F2FP.SATFINITE.E5M2.F32.PACK_AB_MERGE_C R15, RZ, R66, RZ ;  /* 0x00000042ff0f723e */ /* 0x002fe400048060ff */
[----:B------:R-:W-:Y:S01]  /*4fb0*/  F2FP.SATFINITE.E5M2.F32.PACK_AB_MERGE_C R63, RZ, R63, RZ ;  /* 0x0000003fff3f723e */ /* 0x000fe200048060ff */
[----:B------:R-:W-:Y:S01]  /*4fc0*/  @!P1 STG.E.U8 desc[UR18][R12.64+0x20], R65 ;  /* 0x000020410c009986 */ /* 0x000fe2000c101112 */
[----:B--2---:R-:W-:Y:S02]  /*4fd0*/  F2FP.SATFINITE.E5M2.F32.PACK_AB_MERGE_C R23, RZ, R64, RZ ;  /* 0x00000040ff17723e */ /* 0x004fe400048060ff */
[C---:B------:R-:W-:Y:S01]  /*4fe0*/  ISETP.LT.OR P2, PT, R24.reuse, 0x9, !P2 ;  /* 0x000000091800780c */ /* 0x040fe20005741670 */
[----:B------:R1:W-:Y:S01]  /*4ff0*/  @!P4 STG.E.U8 desc[UR18][R12.64+0x21], R15 ;  /* 0x0000210f0c00c986 */ /* 0x0003e2000c101112 */
[----:B------:R-:W-:-:S02]  /*5000*/  ISETP.LT.OR P3, PT, R24, 0x9, !P3 ;  /* 0x000000091800780c */ /* 0x000fc40005f61670 */
[C---:B------:R-:W-:Y:S01]  /*5010*/  ISETP.GE.AND P4, PT, R25.reuse, 0x31, PT ;  /* 0x000000311900780c */ /* 0x040fe20003f86270 */
[----:B------:R-:W-:Y:S01]  /*5020*/  @!P6 STG.E.U8 desc[UR18][R2.64+0x28], R63 ;  /* 0x0000283f0200e986 */ /* 0x000fe2000c101112 */
[----:B------:R-:W-:Y:S02]  /*5030*/  ISETP.GE.AND P1, PT, R25, 0x32, PT ;  /* 0x000000321900780c */ /* 0x000fe40003f26270 */
[----:B------:R-:W-:Y:S01]  /*5040*/  F2FP.SATFINITE.E5M2.F32.PACK_AB_MERGE_C R61, RZ, R61, RZ ;  /* 0x0000003dff3d723e */ /* 0x000fe200048060ff */
[----:B------:R2:W-:Y:S01]  /*5050*/  @!P5 STG.E.U8 desc[UR18][R2.64+0x29], R23 ;  /* 0x000029170200d986 */ /* 0x0005e2000c101112 */
[C---:B------:R-:W-:Y:S02]  /*5060*/  ISETP.LT.OR P5, PT, R24.reuse, 0x1, !P4 ;  /* 0x000000011800780c */ /* 0x040fe400067a1670 */
[----:B------:R-:W-:Y:S02]  /*5070*/  ISETP.LT.OR P6, PT, R24, 0x1, !P1 ;  /* 0x000000011800780c */ /* 0x000fe40004fc1670 */
[----:B-1----:R-:W-:Y:S01]  /*5080*/  F2FP.SATFINITE.E5M2.F32.PACK_AB_MERGE_C R15, RZ, R62, RZ ;  /* 0x0000003eff0f723e */ /* 0x002fe200048060ff */
[----:B------:R-:W-:Y:S01]  /*5090*/  @!P3 STG.E.U8 desc[UR18][R12.64+0x28], R61 ;  /* 0x0000283d0c00b986 */ /* 0x000fe2000c101112 */
[----:B------:R-:W-:-:S02]  /*50a0*/  F2FP.SATFINITE.E5M2.F32.PACK_AB_MERGE_C R59, RZ, R59, RZ ;  /* 0x0000003bff3b723e */ /* 0x000fc400048060ff */
[C---:B------:R-:W-:Y:S01]  /*50b0*/  ISETP.GE.AND P3, PT, R25.reuse, 0x3a, PT ;  /* 0x0000003a1900780c */ /* 0x040fe20003f66270 */
[----:B------:R1:W-:Y:S01]  /*50c0*/  @!P2 STG.E.U8 desc[UR18][R12.64+0x29], R15 ;  /* 0x0000290f0c00a986 */ /* 0x0003e2000c101112 */
[C---:B------:R-:W-:Y:S02]  /*50d0*/  ISETP.LT.OR P2, PT, R24.reuse, 0x9, !P4 ;  /* 0x000000091800780c */ /* 0x040fe40006741670 */
[----:B--2---:R-:W-:Y:S01]  /*50e0*/  F2FP.SATFINITE.E5M2.F32.PACK_AB_MERGE_C R23, RZ, R60, RZ ;  /* 0x0000003cff17723e */ /* 0x004fe200048060ff */
[----:B------:R-:W-:Y:S01]  /*50f0*/  @!P5 STG.E.U8 desc[UR18][R2.64+0x30], R59 ;  /* 0x0000303b0200d986 */ /* 0x000fe2000c101112 */
[----:B------:R-:W-:Y:S02]  /*5100*/  ISETP.GE.AND P4, PT, R25, 0x39, PT ;  /* 0x000000391900780c */ /* 0x000fe40003f86270 */
[C---:B------:R-:W-:Y:S01]  /*5110*/  ISETP.LT.OR P1, PT, R24.reuse, 0x9, !P1 ;  /* 0x000000091800780c */ /* 0x040fe20004f21670 */
[----:B------:R2:W-:Y:S01]  /*5120*/  @!P6 STG.E.U8 desc[UR18][R2.64+0x31], R23 ;  /* 0x000031170200e986 */ /* 0x0005e2000c101112 */
[----:B------:R-:W-:-:S02]  /*5130*/  ISETP.LT.OR P5, PT, R24, 0x1, !P4 ;  /* 0x000000011800780c */ /* 0x000fc400067a1670 */
[C---:B------:R-:W-:Y:S02]  /*5140*/  ISETP.LT.OR P6, PT, R24.reuse, 0x1, !P3 ;  /* 0x000000011800780c */ /* 0x040fe40005fc1670 */
[C---:B------:R-:W-:Y:S02]  /*5150*/  ISETP.LT.OR P4, PT, R24.reuse, 0x9, !P4 ;  /* 0x000000091800780c */ /* 0x040fe40006781670 */
[----:B------:R-:W-:Y:S02]  /*5160*/  ISETP.LT.OR P3, PT, R24, 0x9, !P3 ;  /* 0x000000091800780c */ /* 0x000fe40005f61670 */
[----:B------:R-:W-:Y:S02]  /*5170*/  F2FP.SATFINITE.E5M2.F32.PACK_AB_MERGE_C R57, RZ, R57, RZ ;  /* 0x00000039ff39723e */ /* 0x000fe400048060ff */
[----:B-1----:R-:W-:Y:S02]  /*5180*/  F2FP.SATFINITE.E5M2.F32.PACK_AB_MERGE_C R15, RZ, R58, RZ ;  /* 0x0000003aff0f723e */ /* 0x002fe400048060ff */
[----:B------:R-:W-:Y:S01]  /*5190*/  F2FP.SATFINITE.E5M2.F32.PACK_AB_MERGE_C R21, RZ, R21, RZ ;  /* 0x00000015ff15723e */ /* 0x000fe200048060ff */
[----:B------:R1:W-:Y:S01]  /*51a0*/  @!P2 STG.E.U8 desc[UR18][R12.64+0x30], R57 ;  /* 0x000030390c00a986 */ /* 0x0003e2000c101112 */
[----:B--2---:R-:W-:-:S02]  /*51b0*/  F2FP.SATFINITE.E5M2.F32.PACK_AB_MERGE_C R23, RZ, R56, RZ ;  /* 0x00000038ff17723e */ /* 0x004fc400048060ff */
[----:B------:R-:W-:Y:S01]  /*51c0*/  F2FP.SATFINITE.E5M2.F32.PACK_AB_MERGE_C R19, RZ, R19, RZ ;  /* 0x00000013ff13723e */ /* 0x000fe200048060ff */
[----:B------:R1:W-:Y:S01]  /*51d0*/  @!P1 STG.E.U8 desc[UR18][R12.64+0x31], R15 ;  /* 0x0000310f0c009986 */ /* 0x0003e2000c101112 */
[----:B------:R-:W-:-:S03]  /*51e0*/  F2FP.SATFINITE.E5M2.F32.PACK_AB_MERGE_C R25, RZ, R20, RZ ;  /* 0x00000014ff19723e */ /* 0x000fc600048060ff */
[----:B------:R1:W-:Y:S04]  /*51f0*/  @!P5 STG.E.U8 desc[UR18][R2.64+0x38], R21 ;  /* 0x000038150200d986 */ /* 0x0003e8000c101112 */
[----:B------:R1:W-:Y:S04]  /*5200*/  @!P6 STG.E.U8 desc[UR18][R2.64+0x39], R23 ;  /* 0x000039170200e986 */ /* 0x0003e8000c101112 */
[----:B------:R1:W-:Y:S04]  /*5210*/  @!P4 STG.E.U8 desc[UR18][R12.64+0x38], R19 ;  /* 0x000038130c00c986 */ /* 0x0003e8000c101112 */
[----:B------:R1:W-:Y:S02]  /*5220*/  @!P3 STG.E.U8 desc[UR18][R12.64+0x39], R25 ;  /* 0x000039190c00b986 */ /* 0x0003e4000c101112 */
.L_x_104:
[----:B------:R-:W-:Y:S05]  /*5230*/  BSYNC B0 ;  /* 0x0000000000007941 */ /* 0x000fea0003800000 */
.L_x_38:
[----:B-1---5:R-:W-:Y:S01]  /*5240*/  IMAD.U32 R2, RZ, RZ, UR16 ;  /* 0x00000010ff027e24 */ /* 0x022fe2000f8e00ff */
[----:B------:R-:W-:Y:S01]  /*5250*/  ULDC.64 UR4, c[0x0][0x650] ;  /* 0x0001940000047ab9 */ /* 0x000fe20000000a00 */
[----:B0--3--:R-:W-:Y:S01]  /*5260*/  IMAD.U32 R3, RZ, RZ, UR17 ;  /* 0x00000011ff037e24 */ /* 0x009fe2000f8e00ff */
[----:B------:R0:W-:Y:S01]  /*5270*/  SYNCS.ARRIVE.TRANS64.A1T0 RZ, [R17+UR26], RZ ;  /* 0x000000ff11ff79a7 */ /* 0x0001e2000810001a */
[----:B------:R-:W-:Y:S01]  /*5280*/  IMAD.U32 R3, RZ, RZ, UR13 ;  /* 0x0000000dff037e24 */ /* 0x000fe2000f8e00ff */
[C---:B------:R-:W-:Y:S01]  /*5290*/  LEA R0, P1, R2.reuse, R0, 0x1 ;  /* 0x0000000002007211 */ /* 0x040fe200078208ff */
[----:B------:R-:W-:Y:S01]  /*52a0*/  IMAD.MOV.U32 R4, RZ, RZ, -0x1 ;  /* 0xffffffffff047424 */ /* 0x000fe200078e00ff */
[----:B------:R-:W-:Y:S02]  /*52b0*/  PRMT R12, RZ, 0x7610, R12 ;  /* 0x00007610ff0c7816 */ /* 0x000fe4000000000c */
[----:B------:R-:W-:Y:S01]  /*52c0*/  LEA.HI.X R5, R2, R5, R3, 0x1, P1 ;  /* 0x0000000502057211 */ /* 0x000fe200008f0c03 */
[----:B------:R-:W-:Y:S01]  /*52d0*/  IMAD.MOV.U32 R2, RZ, RZ, -0x1 ;  /* 0xffffffffff027424 */ /* 0x000fe200078e00ff */
[----:B------:R-:W-:Y:S01]  /*52e0*/  ISETP.GE.U32.AND P1, PT, R0, UR4, PT ;  /* 0x0000000400007c0c */ /* 0x000fe2000bf26070 */
[----:B------:R-:W-:-:S03]  /*52f0*/  IMAD.MOV.U32 R3, RZ, RZ, -0x1 ;  /* 0xffffffffff037424 */ /* 0x000fc600078e00ff */
[----:B------:R-:W-:-:S13]  /*5300*/  ISETP.GE.U32.AND.EX P1, PT, R5, UR5, PT, P1 ;  /* 0x0000000505007c0c */ /* 0x000fda000bf26110 */
[----:B0-----:R-:W-:Y:S05]  /*5310*/  @P1 BRA `(.L_x_105) ;  /* 0x0000000400881947 */ /* 0x001fea0003800000 */
[----:B------:R-:W0:Y:S01]  /*5320*/  S2UR UR8, SR_CTAID.X ;  /* 0x00000000000879c3 */ /* 0x000e220000002500 */
[----:B------:R-:W-:Y:S01]  /*5330*/  ULDC.64 UR4, c[0x0][0x628] ;  /* 0x00018a0000047ab9 */ /* 0x000fe20000000a00 */
[----:B------:R-:W-:Y:S01]  /*5340*/  ULDC UR6, c[0x0][0x150] ;  /* 0x0000540000067ab9 */ /* 0x000fe20000000800 */
[----:B------:R-:W-:Y:S01]  /*5350*/  ISETP.NE.U32.AND P1, PT, RZ, UR4, PT ;  /* 0x00000004ff007c0c */ /* 0x000fe2000bf25070 */
[----:B------:R-:W-:Y:S01]  /*5360*/  ULDC UR27, c[0x0][0x630] ;  /* 0x00018c00001b7ab9 */ /* 0x000fe20000000800 */
[C---:B------:R-:W-:Y:S01]  /*5370*/  R2UR UR32, R0.reuse ;  /* 0x00000000002072ca */ /* 0x040fe200000e0000 */
[----:B------:R-:W-:Y:S01]  /*5380*/  ULDC UR34, c[0x0][0x154] ;  /* 0x0000550000227ab9 */ /* 0x000fe20000000800 */
[----:B------:R-:W-:Y:S01]  /*5390*/  ISETP.NE.AND.EX P1, PT, RZ, UR5, PT, P1 ;  /* 0x00000005ff007c0c */ /* 0x000fe2000bf25310 */
[----:B------:R-:W1:Y:S01]  /*53a0*/  S2UR UR35, SR_CTAID.Y ;  /* 0x00000000002379c3 */ /* 0x000e620000002600 */
[----:B------:R-:W-:Y:S02]  /*53b0*/  R2UR UR33, R5 ;  /* 0x00000000052172ca */ /* 0x000fe400000e0000 */
[----:B------:R-:W-:-:S02]  /*53c0*/  R2UR UR30, R0 ;  /* 0x00000000001e72ca */ /* 0x000fc400000e0000 */
[----:B------:R-:W-:Y:S02]  /*53d0*/  R2UR UR31, R5 ;  /* 0x00000000051f72ca */ /* 0x000fe400000e0000 */
[----:B0-----:R-:W-:-:S05]  /*53e0*/  I2FP.F32.U32 R2, UR8 ;  /* 0x0000000800027c45 */ /* 0x001fca0008201000 */
[----:B------:R-:W-:-:S04]  /*53f0*/  FMUL R2, R2, UR6 ;  /* 0x0000000602027c20 */ /* 0x000fc80008400000 */
[----:B------:R0:W3:Y:S01]  /*5400*/  F2I.U32.TRUNC.NTZ R3, R2 ;  /* 0x0000000200037305 */ /* 0x0000e2000020f000 */
[----:B-1----:R-:W-:Y:S05]  /*5410*/  @!P1 BRA `(.L_x_106) ;  /* 0x0000000000309947 */ /* 0x002fea0003800000 */
        /* <DEDUP_REMOVED lines=12> */
.L_x_106:
[----:B------:R-:W-:Y:S01]  /*54e0*/  USHF.R.U64 UR6, UR30, UR27, UR31 ;  /* 0x0000001b1e067299 */ /* 0x000fe2000800121f */
[----:B0-----:R-:W-:Y:S01]  /*54f0*/  I2FP.F32.U32 R2, UR35 ;  /* 0x0000002300027c45 */ /* 0x001fe20008201000 */
[----:B------:R-:W-:Y:S01]  /*5500*/  USHF.R.U32.HI UR4, URZ, UR27, UR31 ;  /* 0x0000001b3f047299 */ /* 0x000fe2000801161f */
[----:B---3--:R-:W-:Y:S01]  /*5510*/  R2UR UR30, R3 ;  /* 0x00000000031e72ca */ /* 0x008fe200000e0000 */
[----:B------:R-:W-:Y:S02]  /*5520*/  UIADD3 UR27, UP0, URZ, -UR6, URZ ;  /* 0x800000063f1b7290 */ /* 0x000fe4000ff1e03f */
[----:B------:R-:W-:Y:S01]  /*5530*/  FMUL R2, R2, UR34 ;  /* 0x0000002202027c20 */ /* 0x000fe20008400000 */
[----:B------:R-:W-:Y:S01]  /*5540*/  ULDC.64 UR28, c[0x0][0x620] ;  /* 0x00018800001c7ab9 */ /* 0x000fe20000000a00 */
[----:B------:R-:W-:Y:S01]  /*5550*/  UIADD3.X UR4, URZ, ~UR4, URZ, UP0, !UPT ;  /* 0x800000043f047290 */ /* 0x000fe200087fe43f */
[----:B------:R-:W-:Y:S01]  /*5560*/  UMOV UR10, UR32 ;  /* 0x00000020000a7c82 */ /* 0x000fe20008000000 */
[----:B------:R-:W-:-:S02]  /*5570*/  UMOV UR11, UR33 ;  /* 0x00000021000b7c82 */ /* 0x000fc40008000000 */
[----:B------:R-:W0:Y:S01]  /*5580*/  F2I.U32.TRUNC.NTZ R2, R2 ;  /* 0x0000000200027305 */ /* 0x000e22000020f000 */
[----:B------:R-:W-:Y:S02]  /*5590*/  UIMAD UR4, UR4, UR28, URZ ;  /* 0x0000001c040472a4 */ /* 0x000fe4000f8e023f */
[----:B------:R-:W-:Y:S02]  /*55a0*/  UIMAD.WIDE.U32 UR10, UR27, UR28, UR10 ;  /* 0x0000001c1b0a72a5 */ /* 0x000fe4000f8e000a */
[----:B------:R-:W-:Y:S01]  /*55b0*/  UIMAD UR27, UR27, UR29, UR4 ;  /* 0x0000001d1b1b72a4 */ /* 0x000fe2000f8e0204 */
[----:B------:R-:W-:Y:S01]  /*55c0*/  ULDC UR38, c[0x0][0x658] ;  /* 0x0001960000267ab9 */ /* 0x000fe20000000800 */
[----:B------:R-:W-:Y:S02]  /*55d0*/  UMOV UR28, 0xffffffff ;  /* 0xffffffff001c7882 */ /* 0x000fe40000000000 */
[----:B------:R-:W-:Y:S01]  /*55e0*/  UIADD3 UR11, UR11, UR27, URZ ;  /* 0x0000001b0b0b7290 */ /* 0x000fe2000fffe03f */
[----:B------:R-:W-:Y:S01]  /*55f0*/  ULDC UR29, c[0x0][0x618] ;  /* 0x00018600001d7ab9 */ /* 0x000fe20000000800 */
[----:B------:R-:W-:Y:S01]  /*5600*/  ULDC.64 UR4, c[0x0][0x640] ;  /* 0x0001900000047ab9 */ /* 0x000fe20000000a00 */
[----:B------:R-:W-:Y:S01]  /*5610*/  USHF.L.U32 UR34, UR28, UR38, URZ ;  /* 0x000000261c227299 */ /* 0x000fe2000800063f */
[----:B------:R-:W-:Y:S01]  /*5620*/  ISETP.NE.U32.AND P1, PT, RZ, UR4, PT ;  /* 0x00000004ff007c0c */ /* 0x000fe2000bf25070 */
[----:B------:R-:W-:Y:S01]  /*5630*/  USHF.R.U64 UR28, UR10, UR29, UR11 ;  /* 0x0000001d0a1c7299 */ /* 0x000fe2000800120b */
[----:B0-----:R-:W-:Y:S01]  /*5640*/  R2UR UR32, R2 ;  /* 0x00000000022072ca */ /* 0x001fe200000e0000 */
[----:B------:R-:W-:Y:S01]  /*5650*/  USHF.R.U32.HI UR10, URZ, UR29, UR11 ;  /* 0x0000001d3f0a7299 */ /* 0x000fe2000801160b */
[----:B------:R-:W-:Y:S01]  /*5660*/  ISETP.NE.AND.EX P1, PT, RZ, UR5, PT, P1 ;  /* 0x00000005ff007c0c */ /* 0x000fe2000bf25310 */
[----:B------:R-:W-:Y:S01]  /*5670*/  ULDC UR33, c[0x0][0x608] ;  /* 0x0001820000217ab9 */ /* 0x000fe20000000800 */
[----:B------:R-:W-:-:S02]  /*5680*/  ULOP3.LUT UR39, URZ, UR34, URZ, 0x33, !UPT ;  /* 0x000000223f277292 */ /* 0x000fc4000f8e333f */
[----:B------:R-:W-:Y:S02]  /*5690*/  USHF.R.U64 UR34, UR28, UR33, UR10 ;  /* 0x000000211c227299 */ /* 0x000fe4000800120a */
[----:B------:R-:W-:Y:S01]  /*56a0*/  USHF.R.U32.HI UR10, URZ, UR33, UR10 ;  /* 0x000000213f0a7299 */ /* 0x000fe2000801160a */
[----:B------:R-:W-:Y:S01]  /*56b0*/  UMOV UR36, 0x1 ;  /* 0x0000000100247882 */ /* 0x000fe20000000000 */
[----:B------:R-:W-:Y:S02]  /*56c0*/  UIADD3 UR30, -UR30, URZ, URZ ;  /* 0x0000003f1e1e7290 */ /* 0x000fe4000fffe13f */
[----:B------:R-:W-:Y:S02]  /*56d0*/  USHF.L.U32 UR29, UR36, UR38, URZ ;  /* 0x00000026241d7299 */ /* 0x000fe4000800063f */
[----:B------:R-:W-:Y:S01]  /*56e0*/  USHF.R.U64 UR36, UR34, UR38, UR10 ;  /* 0x0000002622247299 */ /* 0x000fe2000800120a */
[----:B------:R-:W-:Y:S01]  /*56f0*/  ULDC UR31, c[0x0][0x144] ;  /* 0x00005100001f7ab9 */ /* 0x000fe20000000800 */
[----:B------:R-:W-:Y:S01]  /*5700*/  ULDC UR9, c[0x0][0x600] ;  /* 0x0001800000097ab9 */ /* 0x000fe20000000800 */
[----:B------:R-:W-:-:S02]  /*5710*/  UIADD3 UR37, -UR32, URZ, URZ ;  /* 0x0000003f20257290 */ /* 0x000fc4000fffe13f */
[----:B------:R-:W-:Y:S02]  /*5720*/  USHF.R.U32.HI UR33, URZ, UR38, UR10 ;  /* 0x000000263f217299 */ /* 0x000fe4000801160a */
[----:B------:R-:W-:Y:S02]  /*5730*/  UIADD3 UR27, UR9, -0x1, URZ ;  /* 0xffffffff091b7890 */ /* 0x000fe4000fffe03f */
[----:B------:R-:W-:Y:S01]  /*5740*/  UIMAD UR38, UR31, UR30, UR8 ;  /* 0x0000001e1f2672a4 */ /* 0x000fe2000f8e0208 */
[----:B------:R-:W-:Y:S01]  /*5750*/  ULDC UR42, c[0x0][0x148] ;  /* 0x00005200002a7ab9 */ /* 0x000fe20000000800 */
[----:B------:R-:W-:Y:S01]  /*5760*/  ULDC UR40, c[0x0][0x648] ;  /* 0x0001920000287ab9 */ /* 0x000fe20000000800 */
[----:B------:R-:W-:Y:S01]  /*5770*/  ULDC UR41, c[0x0][0x638] ;  /* 0x00018e0000297ab9 */ /* 0x000fe20000000800 */
[----:B------:R-:W-:Y:S01]  /*5780*/  UMOV UR32, UR36 ;  /* 0x0000002400207c82 */ /* 0x000fe20008000000 */
[----:B------:R-:W-:Y:S07]  /*5790*/  @!P1 BRA `(.L_x_107) ;  /* 0x0000000000289947 */ /* 0x000fee0003800000 */
        /* <DEDUP_REMOVED lines=10> */
.L_x_107:
[----:B------:R-:W-:Y:S01]  /*5840*/  USHF.R.U64 UR4, UR32, UR40, UR33 ;  /* 0x0000002820047299 */ /* 0x000fe20008001221 */
[----:B------:R-:W-:Y:S01]  /*5850*/  IMAD.MOV.U32 R12, RZ, RZ, 0x1 ;  /* 0x00000001ff0c7424 */ /* 0x000fe200078e00ff */
[----:B------:R-:W-:Y:S01]  /*5860*/  ULOP3.LUT UR34, UR34, UR39, URZ, 0xc0, !UPT ;  /* 0x0000002722227292 */ /* 0x000fe2000f8ec03f */
[----:B------:R-:W-:Y:S01]  /*5870*/  IMAD.U32 R4, RZ, RZ, UR6 ;  /* 0x00000006ff047e24 */ /* 0x000fe2000f8e00ff */
[----:B------:R-:W-:Y:S02]  /*5880*/  UIADD3 UR5, -UR4, URZ, URZ ;  /* 0x0000003f04057290 */ /* 0x000fe4000fffe13f */
[----:B------:R-:W-:Y:S02]  /*5890*/  @UP2 UIMAD UR38, UR42, UR37, UR35 ;  /* 0x000000252a2622a4 */ /* 0x000fe4000f8e0223 */
[----:B------:R-:W-:Y:S02]  /*58a0*/  ULOP3.LUT UR27, UR28, UR27, URZ, 0xc0, !UPT ;  /* 0x0000001b1c1b7292 */ /* 0x000fe4000f8ec03f */
[----:B------:R-:W-:-:S02]  /*58b0*/  UIMAD UR4, UR29, UR4, UR34 ;  /* 0x000000041d0472a4 */ /* 0x000fc4000f8e0222 */
        /* <DEDUP_REMOVED lines=8> */
.L_x_105:
[----:B------:R-:W-:Y:S01]  /*5940*/  UIADD3 UR15, UR25, UR15, URZ ;  /* 0x0000000f190f7290 */ /* 0x000fe2000fffe03f */
[----:B------:R-:W-:Y:S02]  /*5950*/  LOP3.LUT P1, RZ, R12, 0xff, RZ, 0xc0, !PT ;  /* 0x000000ff0cff7812 */ /* 0x000fe4000782c0ff */
[----:B------:R-:W-:Y:S01]  /*5960*/  LOP3.LUT R85, R85, 0x1, RZ, 0x3c, !PT ;  /* 0x0000000155557812 */ /* 0x000fe200078e3cff */
[----:B------:R-:W-:Y:S02]  /*5970*/  USHF.R.U32.HI UR4, URZ, 0x2, UR15 ;  /* 0x000000023f047899 */ /* 0x000fe4000801160f */
[----:B------:R-:W-:Y:S02]  /*5980*/  UISETP.GT.U32.AND UP0, UPT, UR15, 0x3, UPT ;  /* 0x000000030f00788c */ /* 0x000fe4000bf04070 */
[----:B------:R-:W-:Y:S02]  /*5990*/  ULOP3.LUT UR4, UR4, 0x1, URZ, 0xc0, !UPT ;  /* 0x0000000104047892 */ /* 0x000fe4000f8ec03f */
[----:B------:R-:W-:-:S02]  /*59a0*/  UISETP.LT.U32.AND UP0, UPT, UR25, 0x4, UP0 ;  /* 0x000000041900788c */ /* 0x000fc40008701070 */
[----:B------:R-:W-:Y:S02]  /*59b0*/  UISETP.NE.U32.AND UP1, UPT, UR4, 0x1, UPT ;  /* 0x000000010400788c */ /* 0x000fe4000bf25070 */
[----:B------:R-:W-:Y:S02]  /*59c0*/  USEL UR5, URZ, 0x1, !UP0 ;  /* 0x000000013f057887 */ /* 0x000fe4000c000000 */
[----:B------:R-:W-:Y:S02]  /*59d0*/  UISETP.GT.U32.AND UP1, UPT, UR25, 0x3, !UP1 ;  /* 0x000000031900788c */ /* 0x000fe4000cf24070 */
[----:B------:R-:W-:Y:S02]  /*59e0*/  ULOP3.LUT UR15, UR15, 0x3, URZ, 0xc0, !UPT ;  /* 0x000000030f0f7892 */ /* 0x000fe4000f8ec03f */
[----:B------:R-:W-:-:S04]  /*59f0*/  USEL UR4, URZ, 0x1, !UP1 ;  /* 0x000000013f047887 */ /* 0x000fc8000c800000 */
[----:B------:R-:W-:Y:S01]  /*5a00*/  ULOP3.LUT UR21, UR4, UR21, UR5, 0x96, !UPT ;  /* 0x0000001504157292 */ /* 0x000fe2000f8e9605 */
[----:B------:R-:W-:Y:S11]  /*5a10*/  @P1 BRA `(.L_x_108) ;  /* 0xffffffbc003c1947 */ /* 0x000ff6000383ffff */
[----:B------:R-:W-:Y:S05]  /*5a20*/  EXIT ;  /* 0x000000000000794d */ /* 0x000fea0003800000 */
.L_x_16:
[----:B------:R-:W-:-:S08]  /*5a30*/  ISETP.NE.AND P0, PT, RZ, UR6, PT ;  /* 0x00000006ff007c0c */ /* 0x000fd0000bf05270 */
[----:B--2-45:R-:W0:-:S00]  /*5a40*/  USETMAXREG.DEALLOC.CTAPOOL 0x28 ;  /* 0x00000028000079c8 */ /* 0x034e0000080e0500 */
[----:B------:R-:W-:Y:S05]  /*5a50*/  @P0 EXIT ;  /* 0x000000000000094d */ /* 0x000fea0003800000 */
[----:B0-----:R-:W-:Y:S01]  /*5a60*/  LOP3.LUT P0, RZ, R11, 0xff, RZ, 0xc0, !PT ;  /* 0x000000ff0bff7812 */ /* 0x001fe2000780c0ff */
[----:B------:R-:W-:Y:S02]  /*5a70*/  IMAD.MOV.U32 R11, RZ, RZ, 0x1 ;  /* 0x00000001ff0b7424 */ /* 0x000fe400078e00ff */
[----:B------:R-:W-:-:S10]  /*5a80*/  IMAD.MOV.U32 R10, RZ, RZ, RZ ;  /* 0x000000ffff0a7224 */ /* 0x000fd400078e00ff */
[----:B------:R-:W-:Y:S05]  /*5a90*/  @!P0 BRA `(.L_x_109) ;  /* 0x0000000c00308947 */ /* 0x000fea0003800000 */
[----:B------:R-:W0:Y:S01]  /*5aa0*/  S2UR UR9, SR_CgaCtaId ;  /* 0x00000000000979c3 */ /* 0x000e220000008800 */
[----:B------:R-:W-:Y:S01]  /*5ab0*/  LOP3.LUT P0, RZ, R6, 0x1f, RZ, 0xc0, !PT ;  /* 0x0000001f06ff7812 */ /* 0x000fe2000780c0ff */
[----:B------:R-:W-:Y:S01]  /*5ac0*/  ULDC UR5, c[0x0][0x658] ;  /* 0x0001960000057ab9 */ /* 0x000fe20000000800 */
[----:B------:R-:W-:Y:S01]  /*5ad0*/  UMOV UR6, 0xffffffff ;  /* 0xffffffff00067882 */ /* 0x000fe20000000000 */
[----:B------:R-:W-:Y:S01]  /*5ae0*/  BSSY B0, `(.L_x_109) ;  /* 0x00000c7000007945 */ /* 0x000fe20003800000 */
[----:B------:R-:W-:Y:S01]  /*5af0*/  USHF.L.U32 UR6, UR6, UR5, URZ ;  /* 0x0000000506067299 */ /* 0x000fe2000800063f */
[C---:B------:R-:W-:Y:S01]  /*5b00*/  ISETP.NE.AND P3, PT, R7.reuse, RZ, PT ;  /* 0x000000ff0700720c */ /* 0x040fe20003f65270 */
[----:B------:R-:W-:Y:S01]  /*5b10*/  IMAD.MOV.U32 R12, RZ, RZ, 0x1 ;  /* 0x00000001ff0c7424 */ /* 0x000fe200078e00ff */
[----:B------:R-:W-:Y:S01]  /*5b20*/  ISETP.NE.OR P0, PT, R7, RZ, !P0 ;  /* 0x000000ff0700720c */ /* 0x000fe20004705670 */
[----:B------:R-:W-:Y:S01]  /*5b30*/  IMAD.MOV.U32 R11, RZ, RZ, 0x1 ;  /* 0x00000001ff0b7424 */ /* 0x000fe200078e00ff */
[----:B------:R-:W-:Y:S01]  /*5b40*/  ULDC UR4, c[0x0][0x600] ;  /* 0x0001800000047ab9 */ /* 0x000fe20000000800 */
[----:B------:R-:W-:Y:S01]  /*5b50*/  IMAD.MOV.U32 R10, RZ, RZ, RZ ;  /* 0x000000ffff0a7224 */ /* 0x000fe200078e00ff */
[----:B------:R-:W-:Y:S01]  /*5b60*/  UMOV UR8, 0x1 ;  /* 0x0000000100087882 */ /* 0x000fe20000000000 */
[----:B------:R-:W-:-:S02]  /*5b70*/  UIADD3 UR25, UR14, 0x1, URZ ;  /* 0x000000010e197890 */ /* 0x000fc4000fffe03f */
[----:B------:R-:W-:Y:S02]  /*5b80*/  ULOP3.LUT UR28, UR7, 0x2, URZ, 0xfc, !UPT ;  /* 0x00000002071c7892 */ /* 0x000fe4000f8efc3f */
[----:B------:R-:W-:Y:S02]  /*5b90*/  UIADD3 UR4, UR4, -0x1, URZ ;  /* 0xffffffff04047890 */ /* 0x000fe4000fffe03f */
[----:B------:R-:W-:Y:S02]  /*5ba0*/  USHF.L.U32 UR5, UR8, UR5, URZ ;  /* 0x0000000508057299 */ /* 0x000fe4000800063f */
[----:B------:R-:W-:Y:S01]  /*5bb0*/  ULOP3.LUT UR6, URZ, UR6, URZ, 0x33, !UPT ;  /* 0x000000063f067292 */ /* 0x000fe2000f8e333f */
[----:B------:R-:W-:Y:S01]  /*5bc0*/  ULDC.64 UR26, c[0x0][0x198] ;  /* 0x00006600001a7ab9 */ /* 0x000fe20000000a00 */
[----:B0-----:R-:W-:-:S10]  /*5bd0*/  IMAD.U32 R13, RZ, RZ, UR9 ;  /* 0x00000009ff0d7e24 */ /* 0x001fd4000f8e00ff */
.L_x_121:
[----:B------:R-:W-:-:S03]  /*5be0*/  UMOV UR8, 0xffffffff ;  /* 0xffffffff00087882 */ /* 0x000fc60000000000 */
[----:B------:R-:W-:Y:S05]  /*5bf0*/  BRA.DIV UR8, `(.L_x_110) ;  /* 0x0000000e08f47947 */ /* 0x000fea000b800000 */
[----:B------:R-:W-:-:S13]  /*5c00*/  ELECT P1, URZ, PT ;  /* 0x00000000003f782f */ /* 0x000fda0003820000 */
.L_x_134:
[----:B------:R-:W0:Y:S01]  /*5c10*/  LDC R6, c[0x0][0x28c] ;  /* 0x0000a300ff067b82 */ /* 0x000e220000000800 */
[----:B------:R-:W-:Y:S01]  /*5c20*/  BSSY B1, `(.L_x_111) ;  /* 0x000003c000017945 */ /* 0x000fe20003800000 */
[----:B0-----:R-:W-:-:S13]  /*5c30*/  ISETP.LT.OR P1, PT, R6, 0x1, !P1 ;  /* 0x000000010600780c */ /* 0x001fda0004f21670 */
[----:B------:R-:W-:Y:S05]  /*5c40*/  @P1 BRA `(.L_x_112) ;  /* 0x0000000000e41947 */ /* 0x000fea0003800000 */
[----:B------:R-:W-:Y:S02]  /*5c50*/  IMAD R13, R2, 0x2, R13 ;  /* 0x00000002020d7824 */ /* 0x000fe400078e020d */
[----:B------:R-:W-:Y:S02]  /*5c60*/  IMAD.SHL.U32 R9, R3, 0x40, RZ ;  /* 0x0000004003097824 */ /* 0x000fe400078e00ff */
[----:B------:R-:W-:Y:S02]  /*5c70*/  IMAD.MOV.U32 R16, RZ, RZ, RZ ;  /* 0x000000ffff107224 */ /* 0x000fe400078e00ff */
[----:B------:R-:W-:Y:S02]  /*5c80*/  IMAD.U32 R17, RZ, RZ, UR25 ;  /* 0x00000019ff117e24 */ /* 0x000fe4000f8e00ff */
[----:B------:R-:W-:Y:S02]  /*5c90*/  IMAD.MOV.U32 R2, RZ, RZ, R11 ;  /* 0x000000ffff027224 */ /* 0x000fe400078e000b */
[----:B------:R-:W-:-:S02]  /*5ca0*/  IMAD.MOV.U32 R3, RZ, RZ, R10 ;  /* 0x000000ffff037224 */ /* 0x000fc400078e000a */
[----:B------:R-:W-:-:S07]  /*5cb0*/  IMAD.SHL.U32 R8, R13, 0x20, RZ ;  /* 0x000000200d087824 */ /* 0x000fce00078e00ff */
.L_x_116:
[----:B------:R-:W0:Y:S01]  /*5cc0*/  S2UR UR8, SR_CgaCtaId ;  /* 0x00000000000879c3 */ /* 0x000e220000008800 */
[----:B------:R-:W-:-:S07]  /*5cd0*/  MOV R6, 0x400 ;  /* 0x0000040000067802 */ /* 0x000fce0000000f00 */
[----:B------:R-:W1:Y:S01]  /*5ce0*/  @!P3 LDC R7, c[0x0][0x500] ;  /* 0x00014000ff07bb82 */ /* 0x000e620000000800 */
[----:B0-----:R-:W-:-:S05]  /*5cf0*/  IMAD.U32 R13, RZ, RZ, UR8 ;  /* 0x00000008ff0d7e24 */ /* 0x001fca000f8e00ff */
[----:B------:R-:W-:Y:S02]  /*5d00*/  LEA R14, R13, R6, 0x18 ;  /* 0x000000060d0e7211 */ /* 0x000fe400078ec0ff */
[----:B------:R-:W-:-:S03]  /*5d10*/  SHF.L.U32 R6, R2, 0x1f, RZ ;  /* 0x0000001f02067819 */ /* 0x000fc600000006ff */
[----:B------:R-:W-:-:S04]  /*5d20*/  IMAD R15, R3, 0x8, R14 ;  /* 0x00000008030f7824 */ /* 0x000fc800078e020e */
[----:B------:R-:W0:Y:S02]  /*5d30*/  SYNCS.PHASECHK.TRANS64.TRYWAIT P1, [R15+URZ+0x20], R6 ;  /* 0x000020060f0075a7 */ /* 0x000e24000802017f */
[----:B01----:R-:W-:Y:S05]  /*5d40*/  @!P1 BRA `(.L_x_113) ;  /* 0x0000000c00c09947 */ /* 0x003fea0003800000 */
.L_x_135:
[----:B------:R-:W-:Y:S01]  /*5d50*/  UPRMT UR8, UR28, 0x9910, URZ ;  /* 0x000099101c087896 */ /* 0x000fe2000800003f */
[----:B------:R1:W-:Y:S03]  /*5d60*/  @!P3 SYNCS.ARRIVE.TRANS64 RZ, [R15+URZ], R7 ;  /* 0x000000070fffb9a7 */ /* 0x0003e6000800003f */
[----:B------:R-:W-:-:S06]  /*5d70*/  UISETP.NE.AND UP0, UPT, UR8, 0x2, UPT ;  /* 0x000000020800788c */ /* 0x000fcc000bf05270 */
[----:B------:R-:W-:-:S13]  /*5d80*/  PLOP3.LUT P1, PT, PT, PT, UP0, 0x80, 0x0 ;  /* 0x000000000000781c */ /* 0x000fda0003f2f008 */
[----:B-1----:R-:W-:Y:S05]  /*5d90*/  @P1 BRA `(.L_x_114) ;  /* 0x0000000000041947 */ /* 0x002fea0003800000 */
[----:B------:R-:W-:Y:S01]  /*5da0*/  BPT.TRAP 0x1 ;  /* 0x000000040000795c */ /* 0x000fe20000300000 */
.L_x_114:
[----:B------:R-:W-:Y:S05]  /*5db0*/  @P0 BRA `(.L_x_115) ;  /* 0x0000000000040947 */ /* 0x000fea0003800000 */
[----:B------:R-:W-:Y:S01]  /*5dc0*/  BPT.TRAP 0x1 ;  /* 0x000000040000795c */ /* 0x000fe20000300000 */
.L_x_115:
[----:B0-----:R-:W-:Y:S01]  /*5dd0*/  IMAD.SHL.U32 R6, R3, 0x2000, RZ ;  /* 0x0000200003067824 */ /* 0x001fe200078e00ff */
[----:B------:R-:W-:Y:S01]  /*5de0*/  R2UR UR11, R14 ;  /* 0x000000000e0b72ca */ /* 0x000fe200000e0000 */
[----:B------:R-:W-:Y:S01]  /*5df0*/  VIADD R17, R17, 0xffffffff ;  /* 0xffffffff11117836 */ /* 0x000fe20000000000 */
[----:B------:R-:W-:Y:S01]  /*5e00*/  R2UR UR22, R8 ;  /* 0x00000000081672ca */ /* 0x000fe200000e0000 */
[--C-:B------:R-:W-:Y:S01]  /*5e10*/  IMAD R7, R13, 0x1000, R6.reuse ;  /* 0x000010000d077824 */ /* 0x100fe200078e0206 */
[----:B------:R-:W-:Y:S01]  /*5e20*/  IADD3 R6, R14, 0x8180, R6 ;  /* 0x000081800e067810 */ /* 0x000fe20007ffe006 */
[----:B------:R-:W-:Y:S01]  /*5e30*/  UIADD3 UR18, UP0, UR26, 0xf0, URZ ;  /* 0x000000f01a127890 */ /* 0x000fe2000ff1e03f */
[----:B------:R-:W-:Y:S01]  /*5e40*/  R2UR UR9, R15 ;  /* 0x000000000f0972ca */ /* 0x000fe200000e0000 */
[----:B------:R-:W-:Y:S01]  /*5e50*/  UIADD3 UR30, UP1, UR26, 0x1f0, URZ ;  /* 0x000001f01a1e7890 */ /* 0x000fe2000ff3e03f */
[----:B------:R-:W-:Y:S01]  /*5e60*/  R2UR UR8, R7 ;  /* 0x00000000070872ca */ /* 0x000fe200000e0000 */
[----:B------:R-:W-:Y:S01]  /*5e70*/  UIADD3.X UR19, URZ, UR27, URZ, UP0, !UPT ;  /* 0x0000001b3f137290 */ /* 0x000fe200087fe43f */
[----:B------:R-:W-:Y:S01]  /*5e80*/  R2UR UR10, R16 ;  /* 0x00000000100a72ca */ /* 0x000fe200000e0000 */
[----:B------:R-:W-:Y:S01]  /*5e90*/  VIADD R3, R3, 0x1 ;  /* 0x0000000103037836 */ /* 0x000fe20000000000 */
[----:B------:R-:W-:Y:S01]  /*5ea0*/  R2UR UR12, R4 ;  /* 0x00000000040c72ca */ /* 0x000fe200000e0000 */
[----:B------:R-:W-:Y:S01]  /*5eb0*/  UIADD3.X UR31, URZ, UR27, URZ, UP1, !UPT ;  /* 0x0000001b3f1f7290 */ /* 0x000fe20008ffe43f */
[----:B------:R-:W-:Y:S01]  /*5ec0*/  R2UR UR15, R6 ;  /* 0x00000000060f72ca */ /* 0x000fe200000e0000 */
[----:B------:R-:W-:Y:S01]  /*5ed0*/  UMOV UR24, 0x30000 ;  /* 0x0003000000187882 */ /* 0x000fe20000000000 */
[----:B------:R-:W-:Y:S01]  /*5ee0*/  R2UR UR23, R9 ;  /* 0x00000000091772ca */ /* 0x000fe200000e0000 */
[----:B------:R-:W-:Y:S01]  /*5ef0*/  UMOV UR20, 0x0 ;  /* 0x0000000000147882 */ /* 0x000fe20000000000 */
[----:B------:R-:W-:Y:S01]  /*5f00*/  ISETP.GT.AND P2, PT, R17, 0x1, PT ;  /* 0x000000011100780c */ /* 0x000fe20003f44270 */
[----:B------:R-:W-:Y:S01]  /*5f10*/  UMOV UR21, 0x10000000 ;  /* 0x1000000000157882 */ /* 0x000fe20000000000 */
[----:B------:R-:W-:Y:S01]  /*5f20*/  ISETP.NE.AND P1, PT, R3, 0x4, PT ;  /* 0x000000040300780c */ /* 0x000fe20003f25270 */
[----:B------:R-:W-:Y:S01]  /*5f30*/  UIADD3 UR8, UR11, 0x180, UR8 ;  /* 0x000001800b087890 */ /* 0x000fe2000fffe008 */
[----:B------:R-:W-:-:S02]  /*5f40*/  VIADD R16, R16, 0x80 ;  /* 0x0000008010107836 */ /* 0x000fc40000000000 */
[----:B------:R-:W-:Y:S01]  /*5f50*/  UMOV UR11, UR22 ;  /* 0x00000016000b7c82 */ /* 0x000fe20008000000 */
[----:B------:R-:W-:Y:S02]  /*5f60*/  SEL R7, RZ, 0x1, P1 ;  /* 0x00000001ff077807 */ /* 0x000fe40000800000 */
[----:B------:R-:W-:Y:S02]  /*5f70*/  SEL R3, R3, RZ, P1 ;  /* 0x000000ff03037207 */ /* 0x000fe40000800000 */
[----:B------:R-:W-:Y:S01]  /*5f80*/  LOP3.LUT R2, R2, R7, RZ, 0x3c, !PT ;  /* 0x0000000702027212 */ /* 0x000fe200078e3cff */
[----:B------:R0:W-:Y:S02]  /*5f90*/  UTMALDG.3D.MULTICAST [UR8], [UR18], UR24, desc[UR20] ;  /* 0x00001408120073b4 */ /* 0x0001e40008011818 */
[----:B0-----:R-:W-:Y:S01]  /*5fa0*/  UMOV UR8, UR15 ;  /* 0x0000000f00087c82 */ /* 0x001fe20008000000 */
[----:B------:R-:W-:Y:S02]  /*5fb0*/  UMOV UR11, UR23 ;  /* 0x00000017000b7c82 */ /* 0x000fe40008000000 */
[----:B------:R0:W-:Y:S02]  /*5fc0*/  UTMALDG.3D [UR8], [UR30], desc[UR20] ;  /* 0x000014081e0075b4 */ /* 0x0001e40008011000 */
[----:B0-----:R-:W-:Y:S05]  /*5fd0*/  @P2 BRA `(.L_x_116) ;  /* 0xfffffffc00382947 */ /* 0x001fea000383ffff */
.L_x_112:
[----:B------:R-:W-:Y:S05]  /*5fe0*/  BSYNC B1 ;  /* 0x0000000000017941 */ /* 0x000fea0003800000 */
.L_x_111:
[----:B------:R-:W-:Y:S01]  /*5ff0*/  LOP3.LUT P4, RZ, R12, 0xff, RZ, 0xc0, !PT ;  /* 0x000000ff0cff7812 */ /* 0x000fe2000788c0ff */
[----:B------:R-:W-:Y:S01]  /*6000*/  VIADD R10, R10, UR14 ;  /* 0x0000000e0a0a7c36 */ /* 0x000fe20008000000 */
[----:B------:R-:W-:Y:S01]  /*6010*/  ULDC.64 UR8, c[0x0][0x650] ;  /* 0x0001940000087ab9 */ /* 0x000fe20000000a00 */
[----:B------:R-:W-:Y:S01]  /*6020*/  IMAD.U32 R3, RZ, RZ, UR14 ;  /* 0x0000000eff037e24 */ /* 0x000fe2000f8e00ff */
[----:B------:R-:W-:Y:S01]  /*6030*/  BSSY B1, `(.L_x_117) ;  /* 0x000006f000017945 */ /* 0x000fe20003800000 */
[----:B------:R-:W-:Y:S02]  /*6040*/  PRMT R6, RZ, 0x7610, R6 ;  /* 0x00007610ff067816 */ /* 0x000fe40000000006 */
[----:B------:R-:W-:Y:S02]  /*6050*/  SHF.R.U32.HI R2, RZ, 0x2, R10 ;  /* 0x00000002ff027819 */ /* 0x000fe4000001160a */
[----:B------:R-:W-:Y:S02]  /*6060*/  ISETP.GT.U32.AND P1, PT, R10, 0x3, PT ;  /* 0x000000030a00780c */ /* 0x000fe40003f24070 */
[----:B------:R-:W-:-:S02]  /*6070*/  LOP3.LUT R2, R2, 0x1, RZ, 0xc0, !PT ;  /* 0x0000000102027812 */ /* 0x000fc400078ec0ff */
[----:B------:R-:W0:Y:S01]  /*6080*/  @P4 S2R R13, SR_CgaCtaId ;  /* 0x00000000000d4919 */ /* 0x000e220000008800 */
[----:B------:R-:W-:Y:S02]  /*6090*/  @P4 MOV R4, 0x400 ;  /* 0x0000040000044802 */ /* 0x000fe40000000f00 */
[C---:B------:R-:W-:Y:S02]  /*60a0*/  ISETP.LT.U32.AND P1, PT, R3.reuse, 0x4, P1 ;  /* 0x000000040300780c */ /* 0x040fe40000f21070 */
[----:B------:R-:W-:Y:S02]  /*60b0*/  ISETP.NE.U32.AND P2, PT, R2, 0x1, PT ;  /* 0x000000010200780c */ /* 0x000fe40003f45070 */
[----:B------:R-:W-:Y:S02]  /*60c0*/  SEL R2, RZ, 0x1, !P1 ;  /* 0x00000001ff027807 */ /* 0x000fe40004800000 */
[----:B------:R-:W-:Y:S02]  /*60d0*/  ISETP.GT.U32.AND P2, PT, R3, 0x3, !P2 ;  /* 0x000000030300780c */ /* 0x000fe40005744070 */
[----:B------:R-:W-:-:S02]  /*60e0*/  LOP3.LUT R10, R10, 0x3, RZ, 0xc0, !PT ;  /* 0x000000030a0a7812 */ /* 0x000fc400078ec0ff */
[----:B------:R-:W-:Y:S02]  /*60f0*/  SEL R3, RZ, 0x1, !P2 ;  /* 0x00000001ff037807 */ /* 0x000fe40005000000 */
[----:B------:R-:W-:Y:S02]  /*6100*/  PRMT R12, RZ, 0x7610, R12 ;  /* 0x00007610ff0c7816 */ /* 0x000fe4000000000c */
[----:B------:R-:W-:Y:S01]  /*6110*/  LOP3.LUT R11, R3, R11, R2, 0x96, !PT ;  /* 0x0000000b030b7212 */ /* 0x000fe200078e9602 */
[----:B------:R-:W-:Y:S02]  /*6120*/  IMAD.MOV.U32 R2, RZ, RZ, -0x1 ;  /* 0xffffffffff027424 */ /* 0x000fe400078e00ff */
[----:B------:R-:W-:Y:S01]  /*6130*/  IMAD.MOV.U32 R3, RZ, RZ, -0x1 ;  /* 0xffffffffff037424 */ /* 0x000fe200078e00ff */
[----:B0-----:R-:W-:-:S04]  /*6140*/  @P4 LEA R4, R13, R4, 0x18 ;  /* 0x000000040d044211 */ /* 0x001fc800078ec0ff */
[----:B------:R0:W-:Y:S01]  /*6150*/  @P4 SYNCS.ARRIVE.TRANS64.A1T0 RZ, [R4+URZ+0x78], RZ ;  /* 0x000078ff04ff49a7 */ /* 0x0001e2000810003f */
[----:B------:R-:W-:-:S04]  /*6160*/  IADD3 R0, P4, R0, UR16, RZ ;  /* 0x0000001000007c10 */ /* 0x000fc8000ff9e0ff */
[----:B------:R-:W-:Y:S02]  /*6170*/  IADD3.X R5, R5, UR13, RZ, P4, !PT ;  /* 0x0000000d05057c10 */ /* 0x000fe4000a7fe4ff */
[----:B------:R-:W-:Y:S01]  /*6180*/  ISETP.GE.U32.AND P4, PT, R0, UR8, PT ;  /* 0x0000000800007c0c */ /* 0x000fe2000bf86070 */
[----:B0-----:R-:W-:-:S03]  /*6190*/  IMAD.MOV.U32 R4, RZ, RZ, -0x1 ;  /* 0xffffffffff047424 */ /* 0x001fc600078e00ff */
[----:B------:R-:W-:-:S13]  /*61a0*/  ISETP.GE.U32.AND.EX P1, PT, R5, UR9, PT, P4 ;  /* 0x0000000905007c0c */ /* 0x000fda000bf26140 */
[----:B------:R-:W-:Y:S05]  /*61b0*/  @P1 BRA `(.L_x_118) ;  /* 0x0000000400581947 */ /* 0x000fea0003800000 */
[----:B------:R-:W0:Y:S01]  /*61c0*/  S2UR UR8, SR_CTAID.X ;  /* 0x00000000000879c3 */ /* 0x000e220000002500 */
[----:B------:R-:W-:Y:S01]  /*61d0*/  ULDC.64 UR10, c[0x0][0x628] ;  /* 0x00018a00000a7ab9 */ /* 0x000fe20000000a00 */
[----:B------:R-:W-:Y:S01]  /*61e0*/  ULDC UR9, c[0x0][0x150] ;  /* 0x0000540000097ab9 */ /* 0x000fe20000000800 */
[----:B------:R-:W-:Y:S01]  /*61f0*/  ISETP.NE.U32.AND P1, PT, RZ, UR10, PT ;  /* 0x0000000aff007c0c */ /* 0x000fe2000bf25070 */
[----:B------:R-:W-:Y:S01]  /*6200*/  ULDC UR12, c[0x0][0x630] ;  /* 0x00018c00000c7ab9 */ /* 0x000fe20000000800 */
[----:B------:R-:W-:Y:S01]  /*6210*/  ULDC UR18, c[0x0][0x154] ;  /* 0x0000550000127ab9 */ /* 0x000fe20000000800 */
[----:B------:R-:W-:Y:S01]  /*6220*/  IMAD.MOV.U32 R2, RZ, RZ, R0 ;  /* 0x000000ffff027224 */ /* 0x000fe200078e0000 */
[----:B------:R-:W-:Y:S01]  /*6230*/  ISETP.NE.AND.EX P1, PT, RZ, UR11, PT, P1 ;  /* 0x0000000bff007c0c */ /* 0x000fe2000bf25310 */
[----:B------:R-:W1:Y:S01]  /*6240*/  S2UR UR15, SR_CTAID.Y ;  /* 0x00000000000f79c3 */ /* 0x000e620000002600 */
[----:B0-----:R-:W-:-:S05]  /*6250*/  I2FP.F32.U32 R3, UR8 ;  /* 0x0000000800037c45 */ /* 0x001fca0008201000 */
[----:B------:R-:W-:Y:S01]  /*6260*/  FMUL R4, R3, UR9 ;  /* 0x0000000903047c20 */ /* 0x000fe20008400000 */
[----:B------:R-:W-:-:S05]  /*6270*/  IMAD.MOV.U32 R3, RZ, RZ, R5 ;  /* 0x000000ffff037224 */ /* 0x000fca00078e0005 */
[----:B------:R-:W-:Y:S05]  /*6280*/  @!P1 BRA `(.L_x_119) ;  /* 0x0000000000289947 */ /* 0x000fea0003800000 */
[----:B------:R-:W-:Y:S02]  /*6290*/  ULDC UR9, c[0x0][0x634] ;  /* 0x00018d0000097ab9 */ /* 0x000fe40000000800 */
[----:B------:R-:W-:-:S05]  /*62a0*/  IADD3 R9, P1, R0, UR9, RZ ;  /* 0x0000000900097c10 */ /* 0x000fca000ff3e0ff */
[----:B------:R-:W-:-:S04]  /*62b0*/  IMAD.X R15, RZ, RZ, R5, P1 ;  /* 0x000000ffff0f7224 */ /* 0x000fc800008e0605 */
[----:B------:R-:W-:-:S04]  /*62c0*/  IMAD.WIDE.U32 R6, R15, UR10, RZ ;  /* 0x0000000a0f067c25 */ /* 0x000fc8000f8e00ff */
[----:B------:R-:W-:-:S04]  /*62d0*/  IMAD.WIDE.U32 R6, P1, R9, UR11, R6 ;  /* 0x0000000b09067c25 */ /* 0x000fc8000f820006 */
[----:B------:R-:W-:-:S04]  /*62e0*/  IMAD.WIDE.U32 R8, R9, UR10, RZ ;  /* 0x0000000a09087c25 */ /* 0x000fc8000f8e00ff */
[----:B------:R-:W-:Y:S01]  /*62f0*/  IMAD.X R3, RZ, RZ, RZ, P1 ;  /* 0x000000ffff037224 */ /* 0x000fe200008e06ff */
[----:B------:R-:W-:Y:S01]  /*6300*/  IADD3 RZ, P1, R9, R6, RZ ;  /* 0x0000000609ff7210 */ /* 0x000fe20007f3e0ff */
[----:B------:R-:W-:-:S04]  /*6310*/  IMAD.MOV.U32 R2, RZ, RZ, R7 ;  /* 0x000000ffff027224 */ /* 0x000fc800078e0007 */
[----:B------:R-:W-:-:S08]  /*6320*/  IMAD.WIDE.U32.X R2, R15, UR11, R2, P1 ;  /* 0x0000000b0f027c25 */ /* 0x000fd000088e0402 */
.L_x_119:
[--C-:B------:R-:W-:Y:S01]  /*6330*/  SHF.R.U64 R14, R2, UR12, R3.reuse ;  /* 0x0000000c020e7c19 */ /* 0x100fe20008001203 */
[----:B------:R0:W2:Y:S01]  /*6340*/  F2I.U32.TRUNC.NTZ R9, R4 ;  /* 0x0000000400097305 */ /* 0x0000a2000020f000 */
[----:B------:R-:W-:Y:S01]  /*6350*/  SHF.R.U32.HI R2, RZ, UR12, R3 ;  /* 0x0000000cff027c19 */ /* 0x000fe20008011603 */
[----:B------:R-:W-:Y:S01]  /*6360*/  ULDC.64 UR10, c[0x0][0x620] ;  /* 0x00018800000a7ab9 */ /* 0x000fe20000000a00 */
[----:B------:R-:W-:Y:S01]  /*6370*/  IADD3 R7, P1, RZ, -R14, RZ ;  /* 0x8000000eff077210 */ /* 0x000fe20007f3e0ff */
[----:B------:R-:W-:Y:S01]  /*6380*/  ULDC UR12, c[0x0][0x658] ;  /* 0x00019600000c7ab9 */ /* 0x000fe20000000800 */
[----:B-1----:R-:W-:Y:S01]  /*6390*/  I2FP.F32.U32 R6, UR15 ;  /* 0x0000000f00067c45 */ /* 0x002fe20008201000 */
[----:B------:R-:W-:Y:S02]  /*63a0*/  ULDC UR20, c[0x0][0x648] ;  /* 0x0001920000147ab9 */ /* 0x000fe40000000800 */
[----:B------:R-:W-:Y:S02]  /*63b0*/  IMAD.X R2, RZ, RZ, ~R2, P1 ;  /* 0x000000ffff027224 */ /* 0x000fe400008e0e02 */
[----:B------:R-:W-:Y:S01]  /*63c0*/  FMUL R8, R6, UR18 ;  /* 0x0000001206087c20 */ /* 0x000fe20008400000 */
[----:B0-----:R-:W-:Y:S01]  /*63d0*/  IMAD.MOV.U32 R4, RZ, RZ, R0 ;  /* 0x000000ffff047224 */ /* 0x001fe200078e0000 */
[----:B------:R-:W-:Y:S01]  /*63e0*/  ULDC.64 UR18, c[0x0][0x640] ;  /* 0x0001900000127ab9 */ /* 0x000fe20000000a00 */
[----:B------:R-:W-:Y:S01]  /*63f0*/  IMAD R6, R2, UR10, RZ ;  /* 0x0000000a02067c24 */ /* 0x000fe2000f8e02ff */
[----:B------:R-:W-:Y:S01]  /*6400*/  ISETP.NE.U32.AND P1, PT, RZ, UR18, PT ;  /* 0x00000012ff007c0c */ /* 0x000fe2000bf25070 */
[----:B------:R-:W-:Y:S01]  /*6410*/  IMAD.WIDE.U32 R2, R7, UR10, R4 ;  /* 0x0000000a07027c25 */ /* 0x000fe2000f8e0004 */
[----:B------:R-:W0:Y:S01]  /*6420*/  F2I.U32.TRUNC.NTZ R8, R8 ;  /* 0x0000000800087305 */ /* 0x000e22000020f000 */
[----:B------:R-:W1:Y:S01]  /*6430*/  LDC R4, c[0x0][0x610] ;  /* 0x00018400ff047b82 */ /* 0x000e620000000800 */
[----:B--2---:R-:W-:Y:S01]  /*6440*/  R2UR UR9, R9 ;  /* 0x00000000090972ca */ /* 0x004fe200000e0000 */
[----:B------:R-:W-:Y:S01]  /*6450*/  IMAD R7, R7, UR11, R6 ;  /* 0x0000000b07077c24 */ /* 0x000fe2000f8e0206 */
[----:B------:R-:W-:Y:S01]  /*6460*/  ULDC UR10, c[0x0][0x618] ;  /* 0x00018600000a7ab9 */ /* 0x000fe20000000800 */
[----:B------:R-:W-:-:S02]  /*6470*/  ISETP.NE.AND.EX P1, PT, RZ, UR19, PT, P1 ;  /* 0x00000013ff007c0c */ /* 0x000fc4000bf25310 */
[----:B------:R-:W-:-:S05]  /*6480*/  IMAD.IADD R3, R3, 0x1, R7 ;  /* 0x0000000103037824 */ /* 0x000fca00078e0207 */
[--C-:B------:R-:W-:Y:S02]  /*6490*/  SHF.R.U64 R16, R2, UR10, R3.reuse ;  /* 0x0000000a02107c19 */ /* 0x100fe40008001203 */
[----:B------:R-:W-:Y:S01]  /*64a0*/  SHF.R.U32.HI R3, RZ, UR10, R3 ;  /* 0x0000000aff037c19 */ /* 0x000fe20008011603 */
[----:B------:R-:W-:Y:S01]  /*64b0*/  ULDC UR10, c[0x0][0x608] ;  /* 0x00018200000a7ab9 */ /* 0x000fe20000000800 */
[----:B0-----:R-:W-:Y:S02]  /*64c0*/  R2UR UR11, R8 ;  /* 0x00000000080b72ca */ /* 0x001fe400000e0000 */
[--C-:B------:R-:W-:Y:S02]  /*64d0*/  SHF.R.U64 R17, R16, UR10, R3.reuse ;  /* 0x0000000a10117c19 */ /* 0x100fe40008001203 */
[----:B------:R-:W-:Y:S01]  /*64e0*/  SHF.R.U32.HI R2, RZ, UR10, R3 ;  /* 0x0000000aff027c19 */ /* 0x000fe20008011603 */
[----:B------:R-:W-:-:S03]  /*64f0*/  UIADD3 UR10, -UR9, URZ, URZ ;  /* 0x0000003f090a7290 */ /* 0x000fc6000fffe13f */
[--C-:B------:R-:W-:Y:S01]  /*6500*/  SHF.R.U64 R19, R17, UR12, R2.reuse ;  /* 0x0000000c11137c19 */ /* 0x100fe20008001202 */
[----:B------:R-:W-:Y:S01]  /*6510*/  ULDC UR9, c[0x0][0x144] ;  /* 0x0000510000097ab9 */ /* 0x000fe20000000800 */
[----:B------:R-:W-:-:S03]  /*6520*/  SHF.R.U32.HI R3, RZ, UR12, R2 ;  /* 0x0000000cff037c19 */ /* 0x000fc60008011602 */
[----:B------:R-:W-:Y:S01]  /*6530*/  IMAD.MOV.U32 R2, RZ, RZ, R19 ;  /* 0x000000ffff027224 */ /* 0x000fe200078e0013 */
[----:B------:R-:W-:Y:S06]  /*6540*/  @!P1 BRA `(.L_x_120) ;  /* 0x0000000000289947 */ /* 0x000fec0003800000 */
        /* <DEDUP_REMOVED lines=10> */
.L_x_120:
[----:B------:R-:W-:Y:S01]  /*65f0*/  UIADD3 UR11, -UR11, URZ, URZ ;  /* 0x0000003f0b0b7290 */ /* 0x000fe2000fffe13f */
[----:B------:R-:W-:Y:S01]  /*6600*/  SHF.R.U64 R3, R2, UR20, R3 ;  /* 0x0000001402037c19 */ /* 0x000fe20008001203 */
[----:B------:R-:W-:Y:S01]  /*6610*/  UIMAD UR8, UR9, UR10, UR8 ;  /* 0x0000000a090872a4 */ /* 0x000fe2000f8e0208 */
[----:B------:R-:W-:Y:S02]  /*6620*/  LOP3.LUT R2, R17, UR6, RZ, 0xc0, !PT ;  /* 0x0000000611027c12 */ /* 0x000fe4000f8ec0ff */
[----:B------:R-:W-:Y:S01]  /*6630*/  ULDC UR9, c[0x0][0x148] ;  /* 0x0000520000097ab9 */ /* 0x000fe20000000800 */
[----:B------:R-:W-:Y:S01]  /*6640*/  IMAD.MOV R6, RZ, RZ, -R3 ;  /* 0x000000ffff067224 */ /* 0x000fe200078e0a03 */
[----:B------:R-:W-:Y:S01]  /*6650*/  @UP2 UIMAD UR8, UR9, UR11, UR15 ;  /* 0x0000000b090822a4 */ /* 0x000fe2000f8e020f */
[----:B------:R-:W-:Y:S01]  /*6660*/  IMAD R3, R3, UR5, R2 ;  /* 0x0000000503037c24 */ /* 0x000fe2000f8e0202 */
[----:B------:R-:W-:Y:S01]  /*6670*/  LOP3.LUT R7, R16, UR4, RZ, 0xc0, !PT ;  /* 0x0000000410077c12 */ /* 0x000fe2000f8ec0ff */
[----:B------:R-:W-:Y:S01]  /*6680*/  ULDC UR9, c[0x0][0x638] ;  /* 0x00018e0000097ab9 */ /* 0x000fe20000000800 */
[----:B------:R-:W-:Y:S01]  /*6690*/  PLOP3.LUT P1, PT, PT, PT, UP2, 0x80, 0x0 ;  /* 0x000000000000781c */ /* 0x000fe20003f2f028 */
[----:B------:R-:W-:-:S02]  /*66a0*/  IMAD R2, R6, UR9, R19 ;  /* 0x0000000906027c24 */ /* 0x000fc4000f8e0213 */
[----:B-1----:R-:W-:Y:S01]  /*66b0*/  IMAD R4, R3, R4, UR8 ;  /* 0x0000000803047e24 */ /* 0x002fe2000f8e0204 */
[----:B------:R-:W-:Y:S01]  /*66c0*/  ULDC UR8, c[0x0][0x600] ;  /* 0x0001800000087ab9 */ /* 0x000fe20000000800 */
[----:B------:R-:W-:Y:S02]  /*66d0*/  IMAD.MOV.U32 R6, RZ, RZ, 0x1 ;  /* 0x00000001ff067424 */ /* 0x000fe400078e00ff */
[----:B------:R-:W-:-:S05]  /*66e0*/  IMAD R7, R2, UR8, R7 ;  /* 0x0000000802077c24 */ /* 0x000fca000f8e0207 */
[----:B------:R-:W-:Y:S02]  /*66f0*/  SEL R3, R7, R4, !P1 ;  /* 0x0000000407037207 */ /* 0x000fe40004800000 */
[----:B------:R-:W-:Y:S01]  /*6700*/  SEL R2, R4, R7, !P1 ;  /* 0x0000000704027207 */ /* 0x000fe20004800000 */
[----:B------:R-:W-:-:S07]  /*6710*/  IMAD.MOV.U32 R4, RZ, RZ, R14 ;  /* 0x000000ffff047224 */ /* 0x000fce00078e000e */
.L_x_118:
[----:B------:R-:W-:Y:S05]  /*6720*/  BSYNC B1 ;  /* 0x0000000000017941 */ /* 0x000fea0003800000 */
.L_x_117:
[----:B------:R-:W-:-:S13]  /*6730*/  LOP3.LUT P1, RZ, R6, 0xff, RZ, 0xc0, !PT ;  /* 0x000000ff06ff7812 */ /* 0x000fda000782c0ff */
[----:B------:R-:W-:Y:S05]  /*6740*/  @P1 BRA `(.L_x_121) ;  /* 0xfffffff400241947 */ /* 0x000fea000383ffff */
[----:B------:R-:W-:Y:S05]  /*6750*/  BSYNC B0 ;  /* 0x0000000000007941 */ /* 0x000fea0003800000 */
.L_x_109:
[----:B------:R-:W-:-:S03]  /*6760*/  UMOV UR8, 0xffffffff ;  /* 0xffffffff00087882 */ /* 0x000fc60000000000 */
[----:B------:R-:W-:Y:S05]  /*6770*/  BRA.DIV UR8, `(.L_x_122) ;  /* 0x0000000608487947 */ /* 0x000fea000b800000 */
[----:B------:R-:W-:-:S13]  /*6780*/  ELECT P0, URZ, PT ;  /* 0x00000000003f782f */ /* 0x000fda0003800000 */
.L_x_138:
[----:B------:R-:W-:Y:S04]  /*6790*/  BSSY B0, `(.L_x_123) ;  /* 0x000002c000007945 */ /* 0x000fe80003800000 */
[----:B------:R-:W-:Y:S05]  /*67a0*/  @!P0 BRA `(.L_x_124) ;  /* 0x0000000000a88947 */ /* 0x000fea0003800000 */
[----:B------:R-:W-:-:S04]  /*67b0*/  ULOP3.LUT UR8, UR7, 0x2, URZ, 0xfc, !UPT ;  /* 0x0000000207087892 */ /* 0x000fc8000f8efc3f */
[----:B------:R-:W-:-:S06]  /*67c0*/  UISETP.NE.AND UP0, UPT, UR8, 0x3, UPT ;  /* 0x000000030800788c */ /* 0x000fcc000bf05270 */
[----:B------:R-:W-:-:S13]  /*67d0*/  PLOP3.LUT P0, PT, PT, PT, UP0, 0x80, 0x0 ;  /* 0x000000000000781c */ /* 0x000fda0003f0f008 */
[----:B------:R-:W-:Y:S05]  /*67e0*/  @!P0 BRA `(.L_x_125) ;  /* 0x0000000000048947 */ /* 0x000fea0003800000 */
[----:B------:R-:W-:Y:S01]  /*67f0*/  BPT.TRAP 0x1 ;  /* 0x000000040000795c */ /* 0x000fe20000300000 */
.L_x_125:
[----:B------:R-:W0:Y:S01]  /*6800*/  S2R R3, SR_CgaCtaId ;  /* 0x0000000000037919 */ /* 0x000e220000008800 */
[----:B------:R-:W-:Y:S02]  /*6810*/  MOV R0, 0x400 ;  /* 0x0000040000007802 */ /* 0x000fe40000000f00 */
[----:B------:R-:W-:Y:S02]  /*6820*/  SHF.L.U32 R2, R11, 0x1f, RZ ;  /* 0x0000001f0b027819 */ /* 0x000fe400000006ff */
[----:B0-----:R-:W-:-:S05]  /*6830*/  LEA R3, R3, R0, 0x18 ;  /* 0x0000000003037211 */ /* 0x001fca00078ec0ff */
[----:B------:R-:W-:-:S04]  /*6840*/  VIADD R3, R3, 0x20 ;  /* 0x0000002003037836 */ /* 0x000fc80000000000 */
[C---:B------:R-:W-:Y:S02]  /*6850*/  IMAD R5, R10.reuse, 0x8, R3 ;  /* 0x000000080a057824 */ /* 0x040fe400078e0203 */
[----:B------:R-:W-:Y:S02]  /*6860*/  VIADD R10, R10, 0x1 ;  /* 0x000000010a0a7836 */ /* 0x000fe40000000000 */
[----:B------:R-:W0:Y:S03]  /*6870*/  SYNCS.PHASECHK.TRANS64.TRYWAIT P0, [R5+URZ], R2 ;  /* 0x00000002050075a7 */ /* 0x000e26000800017f */
[----:B------:R-:W-:-:S04]  /*6880*/  ISETP.NE.AND P1, PT, R10, 0x4, PT ;  /* 0x000000040a00780c */ /* 0x000fc80003f25270 */
[----:B------:R-:W-:Y:S02]  /*6890*/  SEL R0, RZ, 0x1, P1 ;  /* 0x00000001ff007807 */ /* 0x000fe40000800000 */
[----:B------:R-:W-:Y:S02]  /*68a0*/  SEL R10, R10, RZ, P1 ;  /* 0x000000ff0a0a7207 */ /* 0x000fe40000800000 */
[----:B------:R-:W-:-:S03]  /*68b0*/  LOP3.LUT R11, R11, R0, RZ, 0x3c, !PT ;  /* 0x000000000b0b7212 */ /* 0x000fc600078e3cff */
[----:B------:R-:W-:Y:S01]  /*68c0*/  IMAD R7, R10, 0x8, R3 ;  /* 0x000000080a077824 */ /* 0x000fe200078e0203 */
[----:B------:R-:W-:Y:S01]  /*68d0*/  SHF.L.U32 R4, R11, 0x1f, RZ ;  /* 0x0000001f0b047819 */ /* 0x000fe200000006ff */
[----:B0-----:R-:W-:Y:S06]  /*68e0*/  @!P0 BRA `(.L_x_126) ;  /* 0x0000000400108947 */ /* 0x001fec0003800000 */
.L_x_139:
[----:B------:R-:W1:Y:S01]  /*68f0*/  SYNCS.PHASECHK.TRANS64.TRYWAIT P0, [R7+URZ], R4 ;  /* 0x00000004070075a7 */ /* 0x000e62000800017f */
[----:B------:R-:W-:-:S05]  /*6900*/  VIADD R0, R10, 0x1 ;  /* 0x000000010a007836 */ /* 0x000fca0000000000 */
[----:B------:R-:W-:-:S04]  /*6910*/  ISETP.NE.AND P1, PT, R0, 0x4, PT ;  /* 0x000000040000780c */ /* 0x000fc80003f25270 */
[----:B0-----:R-:W-:Y:S02]  /*6920*/  SEL R2, RZ, 0x1, P1 ;  /* 0x00000001ff027807 */ /* 0x001fe40000800000 */
[----:B------:R-:W-:Y:S02]  /*6930*/  SEL R0, R0, RZ, P1 ;  /* 0x000000ff00007207 */ /* 0x000fe40000800000 */
[----:B------:R-:W-:-:S03]  /*6940*/  LOP3.LUT R11, R11, R2, RZ, 0x3c, !PT ;  /* 0x000000020b0b7212 */ /* 0x000fc600078e3cff */
[----:B------:R-:W-:Y:S01]  /*6950*/  IMAD R6, R0, 0x8, R3 ;  /* 0x0000000800067824 */ /* 0x000fe200078e0203 */
[----:B------:R-:W-:Y:S01]  /*6960*/  SHF.L.U32 R5, R11, 0x1f, RZ ;  /* 0x0000001f0b057819 */ /* 0x000fe200000006ff */
[----:B-1----:R-:W-:Y:S06]  /*6970*/  @!P0 BRA `(.L_x_127) ;  /* 0x0000000400008947 */ /* 0x002fec0003800000 */
.L_x_140:
[----:B------:R-:W1:Y:S01]  /*6980*/  SYNCS.PHASECHK.TRANS64.TRYWAIT P0, [R6+URZ], R5 ;  /* 0x00000005060075a7 */ /* 0x000e62000800017f */
[----:B------:R-:W-:-:S05]  /*6990*/  VIADD R0, R0, 0x1 ;  /* 0x0000000100007836 */ /* 0x000fca0000000000 */
[----:B------:R-:W-:-:S04]  /*69a0*/  ISETP.NE.AND P1, PT, R0, 0x4, PT ;  /* 0x000000040000780c */ /* 0x000fc80003f25270 */
[----:B------:R-:W-:Y:S02]  /*69b0*/  SEL R2, RZ, 0x1, P1 ;  /* 0x00000001ff027807 */ /* 0x000fe40000800000 */
[----:B------:R-:W-:Y:S02]  /*69c0*/  SEL R0, R0, RZ, P1 ;  /* 0x000000ff00007207 */ /* 0x000fe40000800000 */
[----:B------:R-:W-:Y:S01]  /*69d0*/  LOP3.LUT R2, R11, R2, RZ, 0x3c, !PT ;  /* 0x000000020b027212 */ /* 0x000fe200078e3cff */
[----:B-1----:R-:W-:Y:S06]  /*69e0*/  @!P0 BRA `(.L_x_128) ;  /* 0x0000000000f88947 */ /* 0x002fec0003800000 */
.L_x_141:
[----:B------:R-:W-:Y:S01]  /*69f0*/  IMAD R3, R0, 0x8, R3 ;  /* 0x0000000800037824 */ /* 0x000fe200078e0203 */
[----:B------:R-:W-:-:S07]  /*6a00*/  SHF.L.U32 R0, R2, 0x1f, RZ ;  /* 0x0000001f02007819 */ /* 0x000fce00000006ff */
.L_x_129:
[----:B--2---:R2:W3:Y:S02]  /*6a10*/  SYNCS.PHASECHK.TRANS64.TRYWAIT P0, [R3+URZ], R0 ;  /* 0x00000000030075a7 */ /* 0x0044e4000800017f */
[----:B---3--:R-:W-:Y:S05]  /*6a20*/  @!P0 NANOSLEEP.SYNCS 0x989680 ;  /* 0x009896800000895d */ /* 0x008fea0003900000 */
[----:B------:R-:W3:Y:S02]  /*6a30*/  @!P0 SYNCS.PHASECHK.TRANS64 P0, [R3+URZ], R0 ;  /* 0x00000000030085a7 */ /* 0x000ee4000800007f */
[----:B---3--:R-:W-:Y:S05]  /*6a40*/  @!P0 BRA `(.L_x_129) ;  /* 0xfffffffc00f08947 */ /* 0x008fea000383ffff */
.L_x_124:
[----:B------:R-:W-:Y:S05]  /*6a50*/  BSYNC B0 ;  /* 0x0000000000007941 */ /* 0x000fea0003800000 */
.L_x_123:
[----:B------:R-:W-:Y:S05]  /*6a60*/  EXIT ;  /* 0x000000000000794d */ /* 0x000fea0003800000 */
.L_x_18:
[----:B0-----:R0:W1:Y:S02]  /*6a70*/  SYNCS.PHASECHK.TRANS64.TRYWAIT P1, [R16+URZ+-0x8], R13 ;  /* 0xfffff80d100075a7 */ /* 0x001064000802017f */
[----:B-1----:R-:W-:Y:S05]  /*6a80*/  @!P1 NANOSLEEP.SYNCS 0x989680 ;  /* 0x009896800000995d */ /* 0x002fea0003900000 */
[----:B------:R-:W1:Y:S02]  /*6a90*/  @!P1 SYNCS.PHASECHK.TRANS64 P1, [R16+URZ+-0x8], R13 ;  /* 0xfffff80d100095a7 */ /* 0x000e64000802007f */
[----:B-1----:R-:W-:Y:S05]  /*6aa0*/  @!P1 BRA `(.L_x_18) ;  /* 0xfffffffc00f09947 */ /* 0x002fea000383ffff */
[----:B------:R-:W-:Y:S05]  /*6ab0*/  BRA `(.L_x_130) ;  /* 0xffffffac00307947 */ /* 0x000fea000383ffff */
.L_x_23:
[----:B0-----:R-:W-:-:S04]  /*6ac0*/  IMAD.U32 R13, RZ, RZ, UR4 ;  /* 0x00000004ff0d7e24 */ /* 0x001fc8000f8e00ff */
[----:B------:R0:W3:Y:S03]  /*6ad0*/  SYNCS.PHASECHK.TRANS64.TRYWAIT P1, [R13+URZ], R12 ;  /* 0x0000000c0d0075a7 */ /* 0x0000e6000802017f */
[----:B---3--:R-:W-:Y:S05]  /*6ae0*/  @!P1 NANOSLEEP.SYNCS 0x989680 ;  /* 0x009896800000995d */ /* 0x008fea0003900000 */
[----:B------:R-:W3:Y:S02]  /*6af0*/  @!P1 SYNCS.PHASECHK.TRANS64 P1, [R13+URZ], R12 ;  /* 0x0000000c0d0095a7 */ /* 0x000ee4000802007f */
[----:B---3--:R-:W-:Y:S05]  /*6b00*/  @!P1 BRA `(.L_x_23) ;  /* 0xfffffffc00ec9947 */ /* 0x008fea000383ffff */
[----:B------:R-:W-:Y:S05]  /*6b10*/  BRA `(.L_x_22) ;  /* 0xffffffac00e07947 */ /* 0x000fea000383ffff */
.L_x_29:
[----:B-1----:R-:W-:-:S04]  /*6b20*/  IMAD.U32 R15, RZ, RZ, UR8 ;  /* 0x00000008ff0f7e24 */ /* 0x002fc8000f8e00ff */
[----:B------:R1:W3:Y:S03]  /*6b30*/  SYNCS.PHASECHK.TRANS64.TRYWAIT P1, [R15+URZ], R14 ;  /* 0x0000000e0f0075a7 */ /* 0x0002e6000802017f */
[----:B---3--:R-:W-:Y:S05]  /*6b40*/  @!P1 NANOSLEEP.SYNCS 0x989680 ;  /* 0x009896800000995d */ /* 0x008fea0003900000 */
[----:B------:R-:W3:Y:S02]  /*6b50*/  @!P1 SYNCS.PHASECHK.TRANS64 P1, [R15+URZ], R14 ;  /* 0x0000000e0f0095a7 */ /* 0x000ee4000802007f */
[----:B---3--:R-:W-:Y:S05]  /*6b60*/  @!P1 BRA `(.L_x_29) ;  /* 0xfffffffc00ec9947 */ /* 0x008fea000383ffff */
[----:B------:R-:W-:Y:S05]  /*6b70*/  BRA `(.L_x_28) ;  /* 0xffffffb4006c7947 */ /* 0x000fea000383ffff */
.L_x_37:
[----:B---3--:R3:W0:Y:S02]  /*6b80*/  SYNCS.PHASECHK.TRANS64.TRYWAIT P1, [R16+URZ+0x8], R13 ;  /* 0x0000080d100075a7 */ /* 0x008624000802017f */
[----:B0-----:R-:W-:Y:S05]  /*6b90*/  @!P1 NANOSLEEP.SYNCS 0x989680 ;  /* 0x009896800000995d */ /* 0x001fea0003900000 */
[----:B------:R-:W0:Y:S02]  /*6ba0*/  @!P1 SYNCS.PHASECHK.TRANS64 P1, [R16+URZ+0x8], R13 ;  /* 0x0000080d100095a7 */ /* 0x000e24000802007f */
[----:B0-----:R-:W-:Y:S05]  /*6bb0*/  @!P1 BRA `(.L_x_37) ;  /* 0xfffffffc00f09947 */ /* 0x001fea000383ffff */
[----:B------:R-:W-:Y:S05]  /*6bc0*/  BRA `(.L_x_131) ;  /* 0xffffffbc00b87947 */ /* 0x000fea000383ffff */
.L_x_110:
[----:B------:R-:W-:Y:S01]  /*6bd0*/  BSSY B1, `(.L_x_132) ;  /* 0x0000006000017945 */ /* 0x000fe20003800000 */
[----:B------:R-:W-:-:S07]  /*6be0*/  IMAD.MOV.U32 R6, RZ, RZ, -0x1 ;  /* 0xffffffffff067424 */ /* 0x000fce00078e00ff */
[----:B------:R-:W-:Y:S05]  /*6bf0*/  WARPSYNC.COLLECTIVE R6, `(.L_x_133) ;  /* 0x00000000060c7348 */ /* 0x000fea0003c00000 */
[----:B------:R-:W-:Y:S02]  /*6c00*/  ELECT P1, UR62, PT ;  /* 0x00000000003e782f */ /* 0x000fe40003820000 */
[----:B------:R-:W-:Y:S01]  /*6c10*/  MOV R6, UR62 ;  /* 0x0000003e00067c02 */ /* 0x000fe20008000f00 */
[----:B------:R-:W-:Y:S10]  /*6c20*/  ENDCOLLECTIVE ;  /* 0x000000000000791b */ /* 0x000ff40003800000 */
.L_x_133:
[----:B------:R-:W-:Y:S05]  /*6c30*/  BSYNC B1 ;  /* 0x0000000000017941 */ /* 0x000fea0003800000 */
.L_x_132:
[----:B------:R-:W-:Y:S05]  /*6c40*/  BRA `(.L_x_134) ;  /* 0xffffffec00f07947 */ /* 0x000fea000383ffff */
.L_x_113:
[----:B0-----:R0:W1:Y:S02]  /*6c50*/  SYNCS.PHASECHK.TRANS64.TRYWAIT P1, [R15+URZ+0x20], R6 ;  /* 0x000020060f0075a7 */ /* 0x001064000802017f */
[----:B-1----:R-:W-:Y:S05]  /*6c60*/  @!P1 NANOSLEEP.SYNCS 0x989680 ;  /* 0x009896800000995d */ /* 0x002fea0003900000 */
[----:B------:R-:W1:Y:S02]  /*6c70*/  @!P1 SYNCS.PHASECHK.TRANS64 P1, [R15+URZ+0x20], R6 ;  /* 0x000020060f0095a7 */ /* 0x000e64000802007f */
[----:B-1----:R-:W-:Y:S05]  /*6c80*/  @!P1 BRA `(.L_x_113) ;  /* 0xfffffffc00f09947 */ /* 0x002fea000383ffff */
[----:B------:R-:W-:Y:S05]  /*6c90*/  BRA `(.L_x_135) ;  /* 0xfffffff0002c7947 */ /* 0x000fea000383ffff */
.L_x_122:
[----:B------:R-:W-:Y:S01]  /*6ca0*/  BSSY B0, `(.L_x_136) ;  /* 0x0000006000007945 */ /* 0x000fe20003800000 */
[----:B------:R-:W-:-:S07]  /*6cb0*/  IMAD.MOV.U32 R6, RZ, RZ, -0x1 ;  /* 0xffffffffff067424 */ /* 0x000fce00078e00ff */
[----:B------:R-:W-:Y:S05]  /*6cc0*/  WARPSYNC.COLLECTIVE R6, `(.L_x_137) ;  /* 0x00000000060c7348 */ /* 0x000fea0003c00000 */
[----:B------:R-:W-:Y:S02]  /*6cd0*/  ELECT P1, UR62, PT ;  /* 0x00000000003e782f */ /* 0x000fe40003820000 */
[----:B------:R-:W-:Y:S01]  /*6ce0*/  MOV R6, UR62 ;  /* 0x0000003e00067c02 */ /* 0x000fe20008000f00 */
[----:B------:R-:W-:Y:S10]  /*6cf0*/  ENDCOLLECTIVE ;  /* 0x000000000000791b */ /* 0x000ff40003800000 */
.L_x_137:
[----:B------:R-:W-:Y:S05]  /*6d00*/  BSYNC B0 ;  /* 0x0000000000007941 */ /* 0x000fea0003800000 */
.L_x_136:
[----:B------:R-:W-:Y:S01]  /*6d10*/  PLOP3.LUT P0, PT, P1, PT, PT, 0x80, 0x0 ;  /* 0x000000000000781c */ /* 0x000fe20000f0f070 */
[----:B------:R-:W-:-:S12]  /*6d20*/  BRA `(.L_x_138) ;  /* 0xfffffff800987947 */ /* 0x000fd8000383ffff */
.L_x_126:
[----:B0-----:R0:W1:Y:S02]  /*6d30*/  SYNCS.PHASECHK.TRANS64.TRYWAIT P0, [R5+URZ], R2 ;  /* 0x00000002050075a7 */ /* 0x001064000800017f */
[----:B-1----:R-:W-:Y:S05]  /*6d40*/  @!P0 NANOSLEEP.SYNCS 0x989680 ;  /* 0x009896800000895d */ /* 0x002fea0003900000 */
[----:B------:R-:W1:Y:S02]  /*6d50*/  @!P0 SYNCS.PHASECHK.TRANS64 P0, [R5+URZ], R2 ;  /* 0x00000002050085a7 */ /* 0x000e64000800007f */
[----:B-1----:R-:W-:Y:S05]  /*6d60*/  @!P0 BRA `(.L_x_126) ;  /* 0xfffffffc00f08947 */ /* 0x002fea000383ffff */
[----:B------:R-:W-:Y:S05]  /*6d70*/  BRA `(.L_x_139) ;  /* 0xfffffff800dc7947 */ /* 0x000fea000383ffff */
.L_x_127:
[----:B0-----:R0:W1:Y:S02]  /*6d80*/  SYNCS.PHASECHK.TRANS64.TRYWAIT P0, [R7+URZ], R4 ;  /* 0x00000004070075a7 */ /* 0x001064000800017f */
[----:B-1----:R-:W-:Y:S05]  /*6d90*/  @!P0 NANOSLEEP.SYNCS 0x989680 ;  /* 0x009896800000895d */ /* 0x002fea0003900000 */
[----:B------:R-:W1:Y:S02]  /*6da0*/  @!P0 SYNCS.PHASECHK.TRANS64 P0, [R7+URZ], R4 ;  /* 0x00000004070085a7 */ /* 0x000e64000800007f */
[----:B-1----:R-:W-:Y:S05]  /*6db0*/  @!P0 BRA `(.L_x_127) ;  /* 0xfffffffc00f08947 */ /* 0x002fea000383ffff */
[----:B------:R-:W-:Y:S05]  /*6dc0*/  BRA `(.L_x_140) ;  /* 0xfffffff800ec7947 */ /* 0x000fea000383ffff */
.L_x_128:
[----:B-1----:R1:W2:Y:S02]  /*6dd0*/  SYNCS.PHASECHK.TRANS64.TRYWAIT P0, [R6+URZ], R5 ;  /* 0x00000005060075a7 */ /* 0x0022a4000800017f */
[----:B--2---:R-:W-:Y:S05]  /*6de0*/  @!P0 NANOSLEEP.SYNCS 0x989680 ;  /* 0x009896800000895d */ /* 0x004fea0003900000 */
[----:B------:R-:W2:Y:S02]  /*6df0*/  @!P0 SYNCS.PHASECHK.TRANS64 P0, [R6+URZ], R5 ;  /* 0x00000005060085a7 */ /* 0x000ea4000800007f */
[----:B--2---:R-:W-:Y:S05]  /*6e00*/  @!P0 BRA `(.L_x_128) ;  /* 0xfffffffc00f08947 */ /* 0x004fea000383ffff */
[----:B------:R-:W-:Y:S05]  /*6e10*/  BRA `(.L_x_141) ;  /* 0xfffffff800f47947 */ /* 0x000fea000383ffff */
.L_x_142:
[----:B------:R-:W-:-:S00]  /*6e20*/  BRA `(.L_x_142) ;  /* 0xfffffffc00fc7947 */ /* 0x000fc0000383ffff */
[----:B------:R-:W-:-:S00]  /*6e30*/  NOP ;  /* 0x0000000000007918 */ /* 0x000fc00000000000 */
        /* <DEDUP_REMOVED lines=12> */
.L_x_143:


//--------------------- .nv.shared._ZN7cutlass13device_kernelINS_4gemm6kernel13GemmUniversalIN4cute5tupleIJiiiiEEENS1_10collective13CollectiveMmaINS1_37MainloopSm90TmaGmmaWarpSpecializedFP8ILi4ENS5_IJNS4_1CILi1EEENSA_ILi2EEESB_EEENS1_32KernelTmaWarpSpecializedPingpongEEENS5_IJNSA_ILi64EEESG_NSA_ILi128EEEEEENS_12float_e5m2_tENS5_IJlSB_lEEESJ_SK_NS4_8TiledMMAINS4_8MMA_AtomIJNS4_4SM904GMMA30MMA_64x64x32_F32E5M2E5M2_SS_TNILNSO_7ScaleInE1ELSQ_1EEEEEENS4_6LayoutINS5_IJSB_SB_SB_EEENS5_IJNSA_ILi0EEESV_SV_EEEEENS5_IJNS4_10UnderscoreESY_SY_EEEEENS4_23SM90_TMA_LOAD_MULTICASTENS4_14ComposedLayoutINS4_7SwizzleILi3ELi4ELi3EEENS4_18smem_ptr_flag_bitsILi8EEENST_INS5_IJNSA_ILi8EEESH_EEENS5_IJSH_SB_EEEEEEEvNS4_8identityENS4_13SM90_TMA_LOADES1B_vS1C_EENS_8epilogue10collective6detail29Sm90TmaWarpSpecializedAdapterINS1G_15DefaultEpilogueISJ_SK_SK_NS1F_6thread17LinearCombinationISJ_Li1EffLNS1K_9ScaleType4KindE0ELNS_15FloatRoundStyleE2ESJ_EENS1_15EpilogueDefaultEEEEEvvEEEEvNT_6ParamsE --------------------------
	.section	.nv.shared._ZN7cutlass13device_kernelINS_4gemm6kernel13GemmUniversalIN4cute5tupleIJiiiiEEENS1_10collective13CollectiveMmaINS1_37MainloopSm90TmaGmmaWarpSpecializedFP8ILi4ENS5_IJNS4_1CILi1EEENSA_ILi2EEESB_EEENS1_32KernelTmaWarpSpecializedPingpongEEENS5_IJNSA_ILi64EEESG_NSA_ILi128EEEEEENS_12float_e5m2_tENS5_IJlSB_lEEESJ_SK_NS4_8TiledMMAINS4_8MMA_AtomIJNS4_4SM904GMMA30MMA_64x64x32_F32E5M2E5M2_SS_TNILNSO_7ScaleInE1ELSQ_1EEEEEENS4_6LayoutINS5_IJSB_SB_SB_EEENS5_IJNSA_ILi0EEESV_SV_EEEEENS5_IJNS4_10UnderscoreESY_SY_EEEEENS4_23SM90_TMA_LOAD_MULTICASTENS4_14ComposedLayoutINS4_7SwizzleILi3ELi4ELi3EEENS4_18smem_ptr_flag_bitsILi8EEENST_INS5_IJNSA_ILi8EEESH_EEENS5_IJSH_SB_EEEEEEEvNS4_8identityENS4_13SM90_TMA_LOADES1B_vS1C_EENS_8epilogue10collective6detail29Sm90TmaWarpSpecializedAdapterINS1G_15DefaultEpilogueISJ_SK_SK_NS1F_6thread17LinearCombinationISJ_Li1EffLNS1K_9ScaleType4KindE0ELNS_15FloatRoundStyleE2ESJ_EENS1_15EpilogueDefaultEEEEEvvEEEEvNT_6ParamsE,"aw",@nobits
	.sectionflags	@""
	.align	16
	.zero		1024


//--------------------- .nv.shared.reserved.0     --------------------------
	.section	.nv.shared.reserved.0,"aw",@nobits
	.weak		__nv_reservedSMEM_offset_0_alias
	.size		__nv_reservedSMEM_offset_0_alias, 0, 0
	.other		__nv_reservedSMEM_offset_0_alias,@"STO_CUDA_RESERVED_SHARED STV_DEFAULT"
__nv_reservedSMEM_offset_0_alias:
	.zero		0


//--------------------- .nv.global                --------------------------
	.section	.nv.global,"aw",@nobits
.nv.global:
	.type		_ZN39_INTERNAL_8d80f909_4_k_cu_754bc225_46214cute1_E,@object
	.size		_ZN39_INTERNAL_8d80f909_4_k_cu_754bc225_46214cute1_E,(_ZN39_INTERNAL_8d80f909_4_k_cu_754bc225_46214cuda3std3__45__cpo6cbeginE - _ZN39_INTERNAL_8d80f909_4_k_cu_754bc225_46214cute1_E)
_ZN39_INTERNAL_8d80f909_4_k_cu_754bc225_46214cute1_E:
	.zero		1
	.type		_ZN39_INTERNAL_8d80f909_4_k_cu_754bc225_46214cuda3std3__45__cpo6cbeginE,@object
	.size		_ZN39_INTERNAL_8d80f909_4_k_cu_754bc225_46214cuda3std3__45__cpo6cbeginE,(_ZN39_INTERNAL_8d80f909_4_k_cu_754bc225_46214cuda3std3__48in_placeE - _ZN39_INTERNAL_8d80f909_4_k_cu_754bc225_46214cuda3std3__45__cpo6cbeginE)
_ZN39_INTERNAL_8d80f909_4_k_cu_754bc225_46214cuda3std3__45__cpo6cbeginE:
	.zero		1
	.type		_ZN39_INTERNAL_8d80f909_4_k_cu_754bc225_46214cuda3std3__48in_placeE,@object
	.size		_ZN39_INTERNAL_8d80f909_4_k_cu_754bc225_46214cuda3std3__48in_placeE,(_ZN39_INTERNAL_8d80f909_4_k_cu_754bc225_46214cuda3std6ranges3__45__cpo9iter_moveE - _ZN39_INTERNAL_8d80f909_4_k_cu_754bc225_46214cuda3std3__48in_placeE)
_ZN39_INTERNAL_8d80f909_4_k_cu_754bc225_46214cuda3std3__48in_placeE:
	.zero		1
	.type		_ZN39_INTERNAL_8d80f909_4_k_cu_754bc225_46214cuda3std6ranges3__45__cpo9iter_moveE,@object
	.size		_ZN39_INTERNAL_8d80f909_4_k_cu_754bc225_46214cuda3std6ranges3__45__cpo9iter_moveE,(_ZN39_INTERNAL_8d80f909_4_k_cu_754bc225_46214cuda3std3__45__cpo5beginE - _ZN39_INTERNAL_8d80f909_4_k_cu_754bc225_46214cuda3std6ranges3__45__cpo9iter_moveE)
_ZN39_INTERNAL_8d80f909_4_k_cu_754bc225_46214cuda3std6ranges3__45__cpo9iter_moveE:
	.zero		1
	.type		_ZN39_INTERNAL_8d80f909_4_k_cu_754bc225_46214cuda3std3__45__cpo5beginE,@object
	.size		_ZN39_INTERNAL_8d80f909_4_k_cu_754bc225_46214cuda3std3__45__cpo5beginE,(_ZN39_INTERNAL_8d80f909_4_k_cu_754bc225_46214cuda3std3__441_GLOBAL__N__8d80f909_4_k_cu_754bc225_46216ignoreE - _ZN39_INTERNAL_8d80f909_4_k_cu_754bc225_46214cuda3std3__45__cpo5beginE)
_ZN39_INTERNAL_8d80f909_4_k_cu_754bc225_46214cuda3std3__45__cpo5beginE:
	.zero		1
	.type		_ZN39_INTERNAL_8d80f909_4_k_cu_754bc225_46214cuda3std3__441_GLOBAL__N__8d80f909_4_k_cu_754bc225_46216ignoreE,@object
	.size		_ZN39_INTERNAL_8d80f909_4_k_cu_754bc225_46214cuda3std3__441_GLOBAL__N__8d80f909_4_k_cu_754bc225_46216ignoreE,(_ZN39_INTERNAL_8d80f909_4_k_cu_754bc225_46214cute7productE - _ZN39_INTERNAL_8d80f909_4_k_cu_754bc225_46214cuda3std3__441_GLOBAL__N__8d80f909_4_k_cu_754bc225_46216ignoreE)
_ZN39_INTERNAL_8d80f909_4_k_cu_754bc225_46214cuda3std3__441_GLOBAL__N__8d80f909_4_k_cu_754bc225_46216ignoreE:
	.zero		1
	.type		_ZN39_INTERNAL_8d80f909_4_k_cu_754bc225_46214cute7productE,@object
	.size		_ZN39_INTERNAL_8d80f909_4_k_cu_754bc225_46214cute7productE,(_ZN39_INTERNAL_8d80f909_4_k_cu_754bc225_46214cuda3std3__45__cpo3endE - _ZN39_INTERNAL_8d80f909_4_k_cu_754bc225_46214cute7productE)
_ZN39_INTERNAL_8d80f909_4_k_cu_754bc225_46214cute7productE:
	.zero		1
	.type		_ZN39_INTERNAL_8d80f909_4_k_cu_754bc225_46214cuda3std3__45__cpo3endE,@object
	.size		_ZN39_INTERNAL_8d80f909_4_k_cu_754bc225_46214cuda3std3__45__cpo3endE,(_ZN39_INTERNAL_8d80f909_4_k_cu_754bc225_46214cuda3std3__419piecewise_constructE - _ZN39_INTERNAL_8d80f909_4_k_cu_754bc225_46214cuda3std3__45__cpo3endE)
_ZN39_INTERNAL_8d80f909_4_k_cu_754bc225_46214cuda3std3__45__cpo3endE:
	.zero		1
	.type		_ZN39_INTERNAL_8d80f909_4_k_cu_754bc225_46214cuda3std3__419piecewise_constructE,@object
	.size		_ZN39_INTERNAL_8d80f909_4_k_cu_754bc225_46214cuda3std3__419piecewise_constructE,(_ZN39_INTERNAL_8d80f909_4_k_cu_754bc225_46214cuda3std3__45__cpo4cendE - _ZN39_INTERNAL_8d80f909_4_k_cu_754bc225_46214cuda3std3__419piecewise_constructE)
_ZN39_INTERNAL_8d80f909_4_k_cu_754bc225_46214cuda3std3__419piecewise_constructE:
	.zero		1
	.type		_ZN39_INTERNAL_8d80f909_4_k_cu_754bc225_46214cuda3std3__45__cpo4cendE,@object
	.size		_ZN39_INTERNAL_8d80f909_4_k_cu_754bc225_46214cuda3std3__45__cpo4cendE,(_ZN39_INTERNAL_8d80f909_4_k_cu_754bc225_46214cuda3std6ranges3__45__cpo4swapE - _ZN39_INTERNAL_8d80f909_4_k_cu_754bc225_46214cuda3std3__45__cpo4cendE)
_ZN39_INTERNAL_8d80f909_4_k_cu_754bc225_46214cuda3std3__45__cpo4cendE:
	.zero		1
	.type		_ZN39_INTERNAL_8d80f909_4_k_cu_754bc225_46214cuda3std6ranges3__45__cpo4swapE,@object
	.size		_ZN39_INTERNAL_8d80f909_4_k_cu_754bc225_46214cuda3std6ranges3__45__cpo4swapE,(.L_7 - _ZN39_INTERNAL_8d80f909_4_k_cu_754bc225_46214cuda3std6ranges3__45__cpo4swapE)
_ZN39_INTERNAL_8d80f909_4_k_cu_754bc225_46214cuda3std6ranges3__45__cpo4swapE:
	.zero		1
.L_7:


//--------------------- .nv.constant0._ZN7cutlass13device_kernelINS_4gemm6kernel13GemmUniversalIN4cute5tupleIJiiiiEEENS1_10collective13CollectiveMmaINS1_37MainloopSm90TmaGmmaWarpSpecializedFP8ILi4ENS5_IJNS4_1CILi1EEENSA_ILi2EEESB_EEENS1_32KernelTmaWarpSpecializedPingpongEEENS5_IJNSA_ILi64EEESG_NSA_ILi128EEEEEENS_12float_e5m2_tENS5_IJlSB_lEEESJ_SK_NS4_8TiledMMAINS4_8MMA_AtomIJNS4_4SM904GMMA30MMA_64x64x32_F32E5M2E5M2_SS_TNILNSO_7ScaleInE1ELSQ_1EEEEEENS4_6LayoutINS5_IJSB_SB_SB_EEENS5_IJNSA_ILi0EEESV_SV_EEEEENS5_IJNS4_10UnderscoreESY_SY_EEEEENS4_23SM90_TMA_LOAD_MULTICASTENS4_14ComposedLayoutINS4_7SwizzleILi3ELi4ELi3EEENS4_18smem_ptr_flag_bitsILi8EEENST_INS5_IJNSA_ILi8EEESH_EEENS5_IJSH_SB_EEEEEEEvNS4_8identityENS4_13SM90_TMA_LOADES1B_vS1C_EENS_8epilogue10collective6detail29Sm90TmaWarpSpecializedAdapterINS1G_15DefaultEpilogueISJ_SK_SK_NS1F_6thread17LinearCombinationISJ_Li1EffLNS1K_9ScaleType4KindE0ELNS_15FloatRoundStyleE2ESJ_EENS1_15EpilogueDefaultEEEEEvvEEEEvNT_6ParamsE --------------------------
	.section	.nv.constant0._ZN7cutlass13device_kernelINS_4gemm6kernel13GemmUniversalIN4cute5tupleIJiiiiEEENS1_10collective13CollectiveMmaINS1_37MainloopSm90TmaGmmaWarpSpecializedFP8ILi4ENS5_IJNS4_1CILi1EEENSA_ILi2EEESB_EEENS1_32KernelTmaWarpSpecializedPingpongEEENS5_IJNSA_ILi64EEESG_NSA_ILi128EEEEEENS_12float_e5m2_tENS5_IJlSB_lEEESJ_SK_NS4_8TiledMMAINS4_8MMA_AtomIJNS4_4SM904GMMA30MMA_64x64x32_F32E5M2E5M2_SS_TNILNSO_7ScaleInE1ELSQ_1EEEEEENS4_6LayoutINS5_IJSB_SB_SB_EEENS5_IJNSA_ILi0EEESV_SV_EEEEENS5_IJNS4_10UnderscoreESY_SY_EEEEENS4_23SM90_TMA_LOAD_MULTICASTENS4_14ComposedLayoutINS4_7SwizzleILi3ELi4ELi3EEENS4_18smem_ptr_flag_bitsILi8EEENST_INS5_IJNSA_ILi8EEESH_EEENS5_IJSH_SB_EEEEEEEvNS4_8identityENS4_13SM90_TMA_LOADES1B_vS1C_EENS_8epilogue10collective6detail29Sm90TmaWarpSpecializedAdapterINS1G_15DefaultEpilogueISJ_SK_SK_NS1F_6thread17LinearCombinationISJ_Li1EffLNS1K_9ScaleType4KindE0ELNS_15FloatRoundStyleE2ESJ_EENS1_15EpilogueDefaultEEEEEvvEEEEvNT_6ParamsE,"a",@progbits
	.sectionflags	@""
	.align	4
.nv.constant0._ZN7cutlass13device_kernelINS_4gemm6kernel13GemmUniversalIN4cute5tupleIJiiiiEEENS1_10collective13CollectiveMmaINS1_37MainloopSm90TmaGmmaWarpSpecializedFP8ILi4ENS5_IJNS4_1CILi1EEENSA_ILi2EEESB_EEENS1_32KernelTmaWarpSpecializedPingpongEEENS5_IJNSA_ILi64EEESG_NSA_ILi128EEEEEENS_12float_e5m2_tENS5_IJlSB_lEEESJ_SK_NS4_8TiledMMAINS4_8MMA_AtomIJNS4_4SM904GMMA30MMA_64x64x32_F32E5M2E5M2_SS_TNILNSO_7ScaleInE1ELSQ_1EEEEEENS4_6LayoutINS5_IJSB_SB_SB_EEENS5_IJNSA_ILi0EEESV_SV_EEEEENS5_IJNS4_10UnderscoreESY_SY_EEEEENS4_23SM90_TMA_LOAD_MULTICASTENS4_14ComposedLayoutINS4_7SwizzleILi3ELi4ELi3EEENS4_18smem_ptr_flag_bitsILi8EEENST_INS5_IJNSA_ILi8EEESH_EEENS5_IJSH_SB_EEEEEEEvNS4_8identityENS4_13SM90_TMA_LOADES1B_vS1C_EENS_8epilogue10collective6detail29Sm90TmaWarpSpecializedAdapterINS1G_15DefaultEpilogueISJ_SK_SK_NS1F_6thread17LinearCombinationISJ_Li1EffLNS1K_9ScaleType4KindE0ELNS_15FloatRoundStyleE2ESJ_EENS1_15EpilogueDefaultEEEEEvvEEEEvNT_6ParamsE:
	.zero		1664


//--------------------- SYMBOLS --------------------------

	.type		.nv.reservedSmem.offset0,@object
	.size		.nv.reservedSmem.offset0,0x4
